	.headerflags	@"EF_CUDA_TEXMODE_UNIFIED EF_CUDA_64BIT_ADDRESS EF_CUDA_SM86 EF_CUDA_VIRTUAL_SM(EF_CUDA_SM86)"
	.elftype	@"ET_EXEC"


//--------------------- .nv.info                  --------------------------
	.section	.nv.info,"",@"SHT_CUDA_INFO"
	.align	4


	//----- nvinfo : EIATTR_REGCOUNT
	.align		4
        /*0000*/ 	.byte	0x04, 0x2f
        /*0002*/ 	.short	(.L_2 - .L_1)
	.align		4
.L_1:
        /*0004*/ 	.word	index@(triton_red_fused__to_copy_add_amax_amin_clamp_gelu_mul_reciprocal_13)
        /*0008*/ 	.word	0x0000002b


	//----- nvinfo : EIATTR_MIN_STACK_SIZE
	.align		4
.L_2:
        /*000c*/ 	.byte	0x04, 0x12
        /*000e*/ 	.short	(.L_4 - .L_3)
	.align		4
.L_3:
        /*0010*/ 	.word	index@(triton_red_fused__to_copy_add_amax_amin_clamp_gelu_mul_reciprocal_13)
        /*0014*/ 	.word	0x00000000


	//----- nvinfo : EIATTR_FRAME_SIZE
	.align		4
.L_4:
        /*0018*/ 	.byte	0x04, 0x11
        /*001a*/ 	.short	(.L_6 - .L_5)
	.align		4
.L_5:
        /*001c*/ 	.word	index@(triton_red_fused__to_copy_add_amax_amin_clamp_gelu_mul_reciprocal_13)
        /*0020*/ 	.word	0x00000000


	//----- nvinfo : EIATTR_MIN_STACK_SIZE
	.align		4
.L_6:
        /*0024*/ 	.byte	0x04, 0x12
        /*0026*/ 	.short	(.L_8 - .L_7)
	.align		4
.L_7:
        /*0028*/ 	.word	index@(triton_red_fused__to_copy_add_amax_amin_clamp_gelu_mul_reciprocal_13)
        /*002c*/ 	.word	0x00000000
.L_8:


//--------------------- .nv.info.triton_red_fused__to_copy_add_amax_amin_clamp_gelu_mul_reciprocal_13 --------------------------
	.section	.nv.info.triton_red_fused__to_copy_add_amax_amin_clamp_gelu_mul_reciprocal_13,"",@"SHT_CUDA_INFO"
	.sectionflags	@""
	.align	4


	//----- nvinfo : EIATTR_CUDA_API_VERSION
	.align		4
        /*0000*/ 	.byte	0x04, 0x37
        /*0002*/ 	.short	(.L_10 - .L_9)
.L_9:
        /*0004*/ 	.word	0x0000007c


	//----- nvinfo : EIATTR_SW2861232_WAR
	.align		4
.L_10:
        /*0008*/ 	.byte	0x01, 0x35
	.zero		2


	//----- nvinfo : EIATTR_PARAM_CBANK
	.align		4
        /*000c*/ 	.byte	0x04, 0x0a
        /*000e*/ 	.short	(.L_12 - .L_11)
	.align		4
.L_11:
        /*0010*/ 	.word	index@(.nv.constant0.triton_red_fused__to_copy_add_amax_amin_clamp_gelu_mul_reciprocal_13)
        /*0014*/ 	.short	0x0160
        /*0016*/ 	.short	0x0058


	//----- nvinfo : EIATTR_CBANK_PARAM_SIZE
	.align		4
.L_12:
        /*0018*/ 	.byte	0x03, 0x19
        /*001a*/ 	.short	0x0058


	//----- nvinfo : EIATTR_KPARAM_INFO
	.align		4
        /*001c*/ 	.byte	0x04, 0x17
        /*001e*/ 	.short	(.L_14 - .L_13)
.L_13:
        /*0020*/ 	.word	0x00000000
        /*0024*/ 	.short	0x000b
        /*0026*/ 	.short	0x0050
        /*0028*/ 	.byte	0x00, 0xf4, 0x21, 0x00


	//----- nvinfo : EIATTR_KPARAM_INFO
	.align		4
.L_14:
        /*002c*/ 	.byte	0x04, 0x17
        /*002e*/ 	.short	(.L_16 - .L_15)
.L_15:
        /*0030*/ 	.word	0x00000000
        /*0034*/ 	.short	0x000a
        /*0036*/ 	.short	0x004c
        /*0038*/ 	.byte	0x00, 0xf0, 0x11, 0x00


	//----- nvinfo : EIATTR_KPARAM_INFO
	.align		4
.L_16:
        /*003c*/ 	.byte	0x04, 0x17
        /*003e*/ 	.short	(.L_18 - .L_17)
.L_17:
        /*0040*/ 	.word	0x00000000
        /*0044*/ 	.short	0x0009
        /*0046*/ 	.short	0x0048
        /*0048*/ 	.byte	0x00, 0xf0, 0x11, 0x00


	//----- nvinfo : EIATTR_KPARAM_INFO
	.align		4
.L_18:
        /*004c*/ 	.byte	0x04, 0x17
        /*004e*/ 	.short	(.L_20 - .L_19)
.L_19:
        /*0050*/ 	.word	0x00000000
        /*0054*/ 	.short	0x0008
        /*0056*/ 	.short	0x0040
        /*0058*/ 	.byte	0x00, 0xf4, 0x21, 0x00


	//----- nvinfo : EIATTR_KPARAM_INFO
	.align		4
.L_20:
        /*005c*/ 	.byte	0x04, 0x17
        /*005e*/ 	.short	(.L_22 - .L_21)
.L_21:
        /*0060*/ 	.word	0x00000000
        /*0064*/ 	.short	0x0007
        /*0066*/ 	.short	0x0038
        /*0068*/ 	.byte	0x00, 0xf4, 0x21, 0x00


	//----- nvinfo : EIATTR_KPARAM_INFO
	.align		4
.L_22:
        /*006c*/ 	.byte	0x04, 0x17
        /*006e*/ 	.short	(.L_24 - .L_23)
.L_23:
        /*0070*/ 	.word	0x00000000
        /*0074*/ 	.short	0x0006
        /*0076*/ 	.short	0x0030
        /*0078*/ 	.byte	0x00, 0xf4, 0x21, 0x00


	//----- nvinfo : EIATTR_KPARAM_INFO
	.align		4
.L_24:
        /*007c*/ 	.byte	0x04, 0x17
        /*007e*/ 	.short	(.L_26 - .L_25)
.L_25:
        /*0080*/ 	.word	0x00000000
        /*0084*/ 	.short	0x0005
        /*0086*/ 	.short	0x0028
        /*0088*/ 	.byte	0x00, 0xf4, 0x21, 0x00


	//----- nvinfo : EIATTR_KPARAM_INFO
	.align		4
.L_26:
        /*008c*/ 	.byte	0x04, 0x17
        /*008e*/ 	.short	(.L_28 - .L_27)
.L_27:
        /*0090*/ 	.word	0x00000000
        /*0094*/ 	.short	0x0004
        /*0096*/ 	.short	0x0020
        /*0098*/ 	.byte	0x00, 0xf4, 0x21, 0x00


	//----- nvinfo : EIATTR_KPARAM_INFO
	.align		4
.L_28:
        /*009c*/ 	.byte	0x04, 0x17
        /*009e*/ 	.short	(.L_30 - .L_29)
.L_29:
        /*00a0*/ 	.word	0x00000000
        /*00a4*/ 	.short	0x0003
        /*00a6*/ 	.short	0x0018
        /*00a8*/ 	.byte	0x00, 0xf4, 0x21, 0x00


	//----- nvinfo : EIATTR_KPARAM_INFO
	.align		4
.L_30:
        /*00ac*/ 	.byte	0x04, 0x17
        /*00ae*/ 	.short	(.L_32 - .L_31)
.L_31:
        /*00b0*/ 	.word	0x00000000
        /*00b4*/ 	.short	0x0002
        /*00b6*/ 	.short	0x0010
        /*00b8*/ 	.byte	0x00, 0xf4, 0x21, 0x00


	//----- nvinfo : EIATTR_KPARAM_INFO
	.align		4
.L_32:
        /*00bc*/ 	.byte	0x04, 0x17
        /*00be*/ 	.short	(.L_34 - .L_33)
.L_33:
        /*00c0*/ 	.word	0x00000000
        /*00c4*/ 	.short	0x0001
        /*00c6*/ 	.short	0x0008
        /*00c8*/ 	.byte	0x00, 0xf4, 0x21, 0x00


	//----- nvinfo : EIATTR_KPARAM_INFO
	.align		4
.L_34:
        /*00cc*/ 	.byte	0x04, 0x17
        /*00ce*/ 	.short	(.L_36 - .L_35)
.L_35:
        /*00d0*/ 	.word	0x00000000
        /*00d4*/ 	.short	0x0000
        /*00d6*/ 	.short	0x0000
        /*00d8*/ 	.byte	0x00, 0xf4, 0x21, 0x00


	//----- nvinfo : EIATTR_MAXREG_COUNT
	.align		4
.L_36:
        /*00dc*/ 	.byte	0x03, 0x1b
        /*00de*/ 	.short	0x0040


	//----- nvinfo : EIATTR_COOP_GROUP_MASK_REGIDS
	.align		4
        /*00e0*/ 	.byte	0x04, 0x29
        /*00e2*/ 	.short	(.L_38 - .L_37)


	//   ....[0]....
.L_37:
        /*00e4*/ 	.word	0xffffffff


	//   ....[1]....
        /*00e8*/ 	.word	0xffffffff


	//   ....[2]....
        /*00ec*/ 	.word	0xffffffff


	//   ....[3]....
        /*00f0*/ 	.word	0xffffffff


	//   ....[4]....
        /*00f4*/ 	.word	0xffffffff


	//   ....[5]....
        /*00f8*/ 	.word	0xffffffff


	//   ....[6]....
        /*00fc*/ 	.word	0xffffffff


	//   ....[7]....
        /*0100*/ 	.word	0xffffffff


	//   ....[8]....
        /*0104*/ 	.word	0xffffffff


	//   ....[9]....
        /*0108*/ 	.word	0xffffffff


	//   ....[10]....
        /*010c*/ 	.word	0xffffffff


	//   ....[11]....
        /*0110*/ 	.word	0xffffffff


	//   ....[12]....
        /*0114*/ 	.word	0xffffffff


	//   ....[13]....
        /*0118*/ 	.word	0xffffffff


	//   ....[14]....
        /*011c*/ 	.word	0xffffffff


	//   ....[15]....
        /*0120*/ 	.word	0xffffffff


	//   ....[16]....
        /*0124*/ 	.word	0xffffffff


	//   ....[17]....
        /*0128*/ 	.word	0xffffffff


	//   ....[18]....
        /*012c*/ 	.word	0xffffffff


	//   ....[19]....
        /*0130*/ 	.word	0xffffffff


	//   ....[20]....
        /*0134*/ 	.word	0xffffffff


	//   ....[21]....
        /*0138*/ 	.word	0xffffffff


	//   ....[22]....
        /*013c*/ 	.word	0xffffffff


	//   ....[23]....
        /*0140*/ 	.word	0xffffffff


	//   ....[24]....
        /*0144*/ 	.word	0xffffffff


	//   ....[25]....
        /*0148*/ 	.word	0xffffffff


	//   ....[26]....
        /*014c*/ 	.word	0xffffffff


	//   ....[27]....
        /*0150*/ 	.word	0xffffffff


	//   ....[28]....
        /*0154*/ 	.word	0xffffffff


	//   ....[29]....
        /*0158*/ 	.word	0xffffffff


	//----- nvinfo : EIATTR_COOP_GROUP_INSTR_OFFSETS
	.align		4
.L_38:
        /*015c*/ 	.byte	0x04, 0x28
        /*015e*/ 	.short	(.L_40 - .L_39)


	//   ....[0]....
.L_39:
        /*0160*/ 	.word	0x00001100


	//   ....[1]....
        /*0164*/ 	.word	0x00001120


	//   ....[2]....
        /*0168*/ 	.word	0x00001180


	//   ....[3]....
        /*016c*/ 	.word	0x000011a0


	//   ....[4]....
        /*0170*/ 	.word	0x000011f0


	//   ....[5]....
        /*0174*/ 	.word	0x00001220


	//   ....[6]....
        /*0178*/ 	.word	0x00001270


	//   ....[7]....
        /*017c*/ 	.word	0x000012a0


	//   ....[8]....
        /*0180*/ 	.word	0x00001300


	//   ....[9]....
        /*0184*/ 	.word	0x00001330


	//   ....[10]....
        /*0188*/ 	.word	0x00001430


	//   ....[11]....
        /*018c*/ 	.word	0x00001450


	//   ....[12]....
        /*0190*/ 	.word	0x000014e0


	//   ....[13]....
        /*0194*/ 	.word	0x00001510


	//   ....[14]....
        /*0198*/ 	.word	0x00001540


	//   ....[15]....
        /*019c*/ 	.word	0x00001590


	//   ....[16]....
        /*01a0*/ 	.word	0x000015c0


	//   ....[17]....
        /*01a4*/ 	.word	0x00001600


	//   ....[18]....
        /*01a8*/ 	.word	0x00001650


	//   ....[19]....
        /*01ac*/ 	.word	0x00001680


	//   ....[20]....
        /*01b0*/ 	.word	0x000016c0


	//   ....[21]....
        /*01b4*/ 	.word	0x00001710


	//   ....[22]....
        /*01b8*/ 	.word	0x00001740


	//   ....[23]....
        /*01bc*/ 	.word	0x00001780


	//   ....[24]....
        /*01c0*/ 	.word	0x000017f0


	//   ....[25]....
        /*01c4*/ 	.word	0x00001930


	//   ....[26]....
        /*01c8*/ 	.word	0x00001990


	//   ....[27]....
        /*01cc*/ 	.word	0x000019d0


	//   ....[28]....
        /*01d0*/ 	.word	0x00001a10


	//   ....[29]....
        /*01d4*/ 	.word	0x00001a50


	//----- nvinfo : EIATTR_EXIT_INSTR_OFFSETS
	.align		4
.L_40:
        /*01d8*/ 	.byte	0x04, 0x1c
        /*01da*/ 	.short	(.L_42 - .L_41)


	//   ....[0]....
.L_41:
        /*01dc*/ 	.word	0x00002980


	//----- nvinfo : EIATTR_REQNTID
	.align		4
.L_42:
        /*01e0*/ 	.byte	0x04, 0x10
        /*01e2*/ 	.short	(.L_44 - .L_43)
.L_43:
        /*01e4*/ 	.word	0x00000400
        /*01e8*/ 	.word	0x00000001
        /*01ec*/ 	.word	0x00000001


	//----- nvinfo : EIATTR_CRS_STACK_SIZE
	.align		4
.L_44:
        /*01f0*/ 	.byte	0x04, 0x1e
        /*01f2*/ 	.short	(.L_46 - .L_45)
.L_45:
        /*01f4*/ 	.word	0x00000000
.L_46:


//--------------------- .nv.callgraph             --------------------------
	.section	.nv.callgraph,"",@"SHT_CUDA_CALLGRAPH"
	.align	4
	.sectionentsize	8
	.align		4
        /*0000*/ 	.word	0x00000000
	.align		4
        /*0004*/ 	.word	0xffffffff
	.align		4
        /*0008*/ 	.word	0x00000000
	.align		4
        /*000c*/ 	.word	0xfffffffe
	.align		4
        /*0010*/ 	.word	0x00000000
	.align		4
        /*0014*/ 	.word	0xfffffffd
	.align		4
        /*0018*/ 	.word	0x00000000
	.align		4
        /*001c*/ 	.word	0xfffffffc


//--------------------- .nv.rel.action            --------------------------
	.section	.nv.rel.action,"",@"SHT_CUDA_RELOCINFO"
	.align	8
	.sectionentsize	8
        /*0000*/ 	.byte	0x73, 0x00, 0x00, 0x00, 0x00, 0x00, 0x00, 0x00, 0x00, 0x00, 0x00, 0x11, 0x25, 0x00, 0x05, 0x36


//--------------------- .nv.constant4             --------------------------
	.section	.nv.constant4,"a",@progbits
	.align	8
	.align		8
.nv.constant4:
        /*0000*/ 	.dword	_$_str


//--------------------- .nv.constant0.triton_red_fused__to_copy_add_amax_amin_clamp_gelu_mul_reciprocal_13 --------------------------
	.section	.nv.constant0.triton_red_fused__to_copy_add_amax_amin_clamp_gelu_mul_reciprocal_13,"a",@progbits
	.sectionflags	@""
	.align	4
.nv.constant0.triton_red_fused__to_copy_add_amax_amin_clamp_gelu_mul_reciprocal_13:
	.zero		440


//--------------------- .text.triton_red_fused__to_copy_add_amax_amin_clamp_gelu_mul_reciprocal_13 --------------------------
	.section	.text.triton_red_fused__to_copy_add_amax_amin_clamp_gelu_mul_reciprocal_13,"ax",@progbits
	.sectionflags	@"SHF_BARRIERS=1"
	.sectioninfo	@"SHI_REGISTERS=43"
	.align	128
        .global         triton_red_fused__to_copy_add_amax_amin_clamp_gelu_mul_reciprocal_13
        .type           triton_red_fused__to_copy_add_amax_amin_clamp_gelu_mul_reciprocal_13,@function
        .size           triton_red_fused__to_copy_add_amax_amin_clamp_gelu_mul_reciprocal_13,(.L_x_27 - triton_red_fused__to_copy_add_amax_amin_clamp_gelu_mul_reciprocal_13)
        .other          triton_red_fused__to_copy_add_amax_amin_clamp_gelu_mul_reciprocal_13,@"STO_CUDA_ENTRY STV_DEFAULT"
triton_red_fused__to_copy_add_amax_amin_clamp_gelu_mul_reciprocal_13:
.text.triton_red_fused__to_copy_add_amax_amin_clamp_gelu_mul_reciprocal_13:
[----:B------:R-:W-:Y:S02]  /*0000*/  IMAD.MOV.U32 R1, RZ, RZ, c[0x0][0x28] ;  /* 0x00000a00ff017624 */ /* 0x000fe400078e00ff */
[----:B------:R-:W0:Y:S01]  /*0010*/  S2R R23, SR_TID.X ;  /* 0x0000000000177919 */ /* 0x000e220000002100 */
[----:B------:R-:W-:Y:S01]  /*0020*/  IMAD.MOV.U32 R5, RZ, RZ, 0x2 ;  /* 0x00000002ff057424 */ /* 0x000fe200078e00ff */
[----:B------:R-:W-:Y:S01]  /*0030*/  PRMT R0, RZ, 0x7610, R0 ;  /* 0x00007610ff007816 */ /* 0x000fe20000000000 */
[----:B------:R-:W-:Y:S01]  /*0040*/  ULDC.64 UR4, c[0x0][0x118] ;  /* 0x0000460000047ab9 */ /* 0x000fe20000000a00 */
[----:B------:R-:W1:Y:S01]  /*0050*/  S2R R10, SR_CTAID.X ;  /* 0x00000000000a7919 */ /* 0x000e620000002500 */
[----:B0-----:R-:W-:Y:S01]  /*0060*/  SHF.R.U32.HI R7, RZ, 0x9, R23 ;  /* 0x00000009ff077819 */ /* 0x001fe20000011617 */
[----:B-1----:R-:W-:-:S03]  /*0070*/  IMAD.SHL.U32 R22, R10, 0x2, RZ ;  /* 0x000000020a167824 */ /* 0x002fc600078e00ff */
[----:B------:R-:W-:-:S04]  /*0080*/  SGXT.U32 R7, R7, 0x1 ;  /* 0x000000010707781a */ /* 0x000fc80000000000 */
[----:B------:R-:W-:-:S04]  /*0090*/  LOP3.LUT R4, R7, R22, RZ, 0xfc, !PT ;  /* 0x0000001607047212 */ /* 0x000fc800078efcff */
[C---:B------:R-:W-:Y:S01]  /*00a0*/  ISETP.GE.AND P1, PT, R4.reuse, 0x200, PT ;  /* 0x000002000400780c */ /* 0x040fe20003f26270 */
[----:B------:R-:W-:Y:S01]  /*00b0*/  IMAD.WIDE R2, R4, R5, c[0x0][0x168] ;  /* 0x00005a0004027625 */ /* 0x000fe200078e0205 */
[----:B------:R-:W-:-:S03]  /*00c0*/  PRMT R6, RZ, 0x7610, R6 ;  /* 0x00007610ff067816 */ /* 0x000fc60000000006 */
[----:B------:R-:W-:-:S08]  /*00d0*/  IMAD.WIDE R4, R4, R5, c[0x0][0x170] ;  /* 0x00005c0004047625 */ /* 0x000fd000078e0205 */
[----:B------:R0:W2:Y:S04]  /*00e0*/  @!P1 LDG.E.EL.U16 R0, [R2.64] ;  /* 0x0000000402009981 */ /* 0x0000a8000c2e1500 */
[----:B------:R-:W3:Y:S01]  /*00f0*/  @!P1 LDG.E.EL.U16 R6, [R4.64] ;  /* 0x0000000404069981 */ /* 0x000ee2000c2e1500 */
[C---:B------:R-:W-:Y:S01]  /*0100*/  LOP3.LUT R16, R23.reuse, 0x3ff, RZ, 0xc0, !PT ;  /* 0x000003ff17107812 */ /* 0x040fe200078ec0ff */
[----:B------:R-:W-:Y:S01]  /*0110*/  IMAD.MOV.U32 R17, RZ, RZ, 0x4 ;  /* 0x00000004ff117424 */ /* 0x000fe200078e00ff */
[C---:B------:R-:W-:Y:S01]  /*0120*/  LOP3.LUT R13, R23.reuse, 0x200, RZ, 0xc0, !PT ;  /* 0x00000200170d7812 */ /* 0x040fe200078ec0ff */
[----:B------:R-:W-:Y:S02]  /*0130*/  IMAD.SHL.U32 R12, R23, 0x8, RZ ;  /* 0x00000008170c7824 */ /* 0x000fe400078e00ff */
[----:B------:R-:W-:-:S03]  /*0140*/  IMAD.WIDE.U32 R18, R16, R17, c[0x0][0x180] ;  /* 0x0000600010127625 */ /* 0x000fc600078e0011 */
[----:B------:R-:W-:Y:S01]  /*0150*/  LOP3.LUT R12, R12, 0x1ff8, RZ, 0xc0, !PT ;  /* 0x00001ff80c0c7812 */ /* 0x000fe200078ec0ff */
[----:B------:R-:W-:-:S04]  /*0160*/  IMAD.WIDE.U32 R16, R16, R17, c[0x0][0x178] ;  /* 0x00005e0010107625 */ /* 0x000fc800078e0011 */
[----:B------:R-:W-:Y:S02]  /*0170*/  IMAD.MOV.U32 R20, RZ, RZ, R18 ;  /* 0x000000ffff147224 */ /* 0x000fe400078e0012 */
[----:B------:R-:W-:Y:S02]  /*0180*/  IMAD.MOV.U32 R18, RZ, RZ, R16 ;  /* 0x000000ffff127224 */ /* 0x000fe400078e0010 */
[----:B0-----:R-:W-:Y:S02]  /*0190*/  IMAD.SHL.U32 R2, R23, 0x10, RZ ;  /* 0x0000001017027824 */ /* 0x001fe400078e00ff */
[----:B------:R-:W-:Y:S02]  /*01a0*/  IMAD R7, R10, 0x2, R7 ;  /* 0x000000020a077824 */ /* 0x000fe400078e0207 */
[----:B------:R-:W-:Y:S01]  /*01b0*/  IMAD.MOV.U32 R26, RZ, RZ, 0x7f800000 ;  /* 0x7f800000ff1a7424 */ /* 0x000fe200078e00ff */
[----:B------:R-:W-:Y:S01]  /*01c0*/  LOP3.LUT R2, R2, 0x3ff0, RZ, 0xc0, !PT ;  /* 0x00003ff002027812 */ /* 0x000fe200078ec0ff */
[----:B------:R-:W-:-:S02]  /*01d0*/  IMAD.MOV.U32 R28, RZ, RZ, -0x800000 ;  /* 0xff800000ff1c7424 */ /* 0x000fc400078e00ff */
[----:B------:R-:W-:Y:S02]  /*01e0*/  IMAD.MOV.U32 R15, RZ, RZ, -0x800 ;  /* 0xfffff800ff0f7424 */ /* 0x000fe400078e00ff */
[----:B------:R-:W-:Y:S02]  /*01f0*/  IMAD.MOV.U32 R14, RZ, RZ, -0x1 ;  /* 0xffffffffff0e7424 */ /* 0x000fe400078e00ff */
[----:B------:R-:W-:Y:S02]  /*0200*/  IMAD.MOV.U32 R30, RZ, RZ, -0x800000 ;  /* 0xff800000ff1e7424 */ /* 0x000fe400078e00ff */
[----:B------:R-:W-:Y:S02]  /*0210*/  IMAD.MOV.U32 R27, RZ, RZ, 0x7f800000 ;  /* 0x7f800000ff1b7424 */ /* 0x000fe400078e00ff */
[----:B------:R-:W-:Y:S02]  /*0220*/  IMAD.MOV.U32 R29, RZ, RZ, -0x800000 ;  /* 0xff800000ff1d7424 */ /* 0x000fe400078e00ff */
[----:B------:R-:W-:-:S02]  /*0230*/  IMAD.MOV.U32 R31, RZ, RZ, -0x800000 ;  /* 0xff800000ff1f7424 */ /* 0x000fc400078e00ff */
[----:B------:R-:W-:Y:S02]  /*0240*/  IMAD.MOV.U32 R32, RZ, RZ, 0x7f800000 ;  /* 0x7f800000ff207424 */ /* 0x000fe400078e00ff */
[----:B------:R-:W-:Y:S02]  /*0250*/  IMAD.MOV.U32 R33, RZ, RZ, 0x7f800000 ;  /* 0x7f800000ff217424 */ /* 0x000fe400078e00ff */
[----:B--2---:R-:W-:Y:S02]  /*0260*/  IMAD.U32 R8, R0, 0x10000, RZ ;  /* 0x0001000000087824 */ /* 0x004fe400078e00ff */
[----:B---3--:R-:W-:-:S03]  /*0270*/  IMAD.U32 R9, R6, 0x10000, RZ ;  /* 0x0001000006097824 */ /* 0x008fc600078e00ff */
[----:B------:R-:W-:-:S04]  /*0280*/  FSETP.GE.AND P0, PT, R8, RZ, PT ;  /* 0x000000ff0800720b */ /* 0x000fc80003f06000 */
[----:B------:R-:W-:Y:S02]  /*0290*/  SEL R0, R0, RZ, !P0 ;  /* 0x000000ff00007207 */ /* 0x000fe40004000000 */
[----:B------:R-:W-:-:S03]  /*02a0*/  FSETP.GTU.AND P0, PT, R9, RZ, PT ;  /* 0x000000ff0900720b */ /* 0x000fc60003f0c000 */
[----:B------:R-:W-:Y:S01]  /*02b0*/  IMAD.U32 R0, R0, 0x10000, RZ ;  /* 0x0001000000007824 */ /* 0x000fe200078e00ff */
[----:B------:R-:W-:-:S03]  /*02c0*/  SEL R6, R6, RZ, P0 ;  /* 0x000000ff06067207 */ /* 0x000fc60000000000 */
[----:B------:R-:W-:Y:S01]  /*02d0*/  FADD R8, RZ, -R0 ;  /* 0x80000000ff087221 */ /* 0x000fe20000000000 */
[----:B------:R-:W-:Y:S01]  /*02e0*/  SHF.R.U32.HI R0, RZ, 0x5, R23 ;  /* 0x00000005ff007819 */ /* 0x000fe20000011617 */
[----:B------:R-:W-:-:S03]  /*02f0*/  IMAD.U32 R3, R6, 0x10000, RZ ;  /* 0x0001000006037824 */ /* 0x000fc600078e00ff */
[C---:B------:R-:W-:Y:S02]  /*0300*/  FSETP.NAN.AND P2, PT, R8.reuse, R8, PT ;  /* 0x000000080800720b */ /* 0x040fe40003f48000 */
[----:B------:R-:W-:Y:S02]  /*0310*/  FSETP.GT.AND P0, PT, R8, R3, PT ;  /* 0x000000030800720b */ /* 0x000fe40003f04000 */
[----:B------:R-:W-:Y:S01]  /*0320*/  LOP3.LUT R21, R0, 0x10, RZ, 0xc0, !PT ;  /* 0x0000001000157812 */ /* 0x000fe200078ec0ff */
[----:B------:R-:W-:-:S04]  /*0330*/  IMAD.SHL.U32 R0, R23, 0x4, RZ ;  /* 0x0000000417007824 */ /* 0x000fc800078e00ff */
[----:B------:R-:W-:Y:S01]  /*0340*/  IMAD.IADD R21, R21, 0x1, R2 ;  /* 0x0000000115157824 */ /* 0x000fe200078e0202 */
[----:B------:R-:W-:-:S03]  /*0350*/  LOP3.LUT R0, R0, 0x7fc, RZ, 0xc0, !PT ;  /* 0x000007fc00007812 */ /* 0x000fc600078ec0ff */
[----:B------:R-:W-:Y:S02]  /*0360*/  @!P2 FSEL R8, R8, R3, P0 ;  /* 0x000000030808a208 */ /* 0x000fe40000000000 */
[----:B------:R-:W-:-:S03]  /*0370*/  ISETP.GE.AND P2, PT, R22, 0x200, PT ;  /* 0x000002001600780c */ /* 0x000fc60003f46270 */
[----:B------:R-:W-:Y:S01]  /*0380*/  FMUL R16, R8, 0.0078740157186985015869 ;  /* 0x3c01020408107820 */ /* 0x000fe20000400000 */
[----:B------:R-:W-:-:S04]  /*0390*/  IMAD R8, R7, 0x3000, R0 ;  /* 0x0000300007087824 */ /* 0x000fc800078e0200 */
[C---:B------:R-:W-:Y:S02]  /*03a0*/  FSETP.GT.AND P0, PT, R16.reuse, 9.9999997473787516356e-06, PT ;  /* 0x3727c5ac1000780b */ /* 0x040fe40003f04000 */
[----:B------:R-:W-:-:S11]  /*03b0*/  FSETP.NAN.AND P3, PT, R16, R16, PT ;  /* 0x000000101000720b */ /* 0x000fd60003f68000 */
[----:B------:R-:W-:Y:S02]  /*03c0*/  @!P0 FSEL R16, R16, 9.9999997473787516356e-06, P3 ;  /* 0x3727c5ac10108808 */ /* 0x000fe40001800000 */
.L_x_12:
[----:B------:R-:W-:Y:S01]  /*03d0*/  IADD3 R9, R8, 0x800, R15 ;  /* 0x0000080008097810 */ /* 0x000fe20007ffe00f */
[----:B------:R-:W-:Y:S01]  /*03e0*/  IMAD.MOV.U32 R2, RZ, RZ, 0x4 ;  /* 0x00000004ff027424 */ /* 0x000fe200078e00ff */
[----:B0-----:R-:W-:Y:S01]  /*03f0*/  CS2R R4, SRZ ;  /* 0x0000000000047805 */ /* 0x001fe2000001ff00 */
[----:B------:R-:W-:Y:S02]  /*0400*/  CS2R R6, SRZ ;  /* 0x0000000000067805 */ /* 0x000fe4000001ff00 */
[----:B------:R-:W-:-:S05]  /*0410*/  IMAD.WIDE R2, R9, R2, c[0x0][0x160] ;  /* 0x0000580009027625 */ /* 0x000fca00078e0202 */
[----:B------:R0:W2:Y:S01]  /*0420*/  @!P1 LDG.E.EF.128 R4, [R2.64] ;  /* 0x0000000402049981 */ /* 0x0000a2000c0e1d00 */
[----:B------:R-:W-:Y:S02]  /*0430*/  IMAD.MOV.U32 R10, RZ, RZ, R20 ;  /* 0x000000ffff0a7224 */ /* 0x000fe400078e0014 */
[----:B------:R-:W-:-:S05]  /*0440*/  IMAD.MOV.U32 R11, RZ, RZ, R19 ;  /* 0x000000ffff0b7224 */ /* 0x000fca00078e0013 */
[----:B------:R-:W3:Y:S01]  /*0450*/  LDG.E.EL R10, [R10.64] ;  /* 0x000000040a0a7981 */ /* 0x000ee2000c2e1900 */
[----:B0-----:R-:W-:Y:S02]  /*0460*/  IMAD.MOV.U32 R2, RZ, RZ, R18 ;  /* 0x000000ffff027224 */ /* 0x001fe400078e0012 */
[----:B------:R-:W-:-:S05]  /*0470*/  IMAD.MOV.U32 R3, RZ, RZ, R17 ;  /* 0x000000ffff037224 */ /* 0x000fca00078e0011 */
[----:B------:R0:W4:Y:S04]  /*0480*/  LDG.E.EL R0, [R2.64] ;  /* 0x0000000402007981 */ /* 0x000128000c2e1900 */
[----:B------:R-:W-:Y:S01]  /*0490*/  BAR.SYNC.DEFER_BLOCKING 0x0 ;  /* 0x0000000000007b1d */ /* 0x000fe20000010000 */
[----:B------:R-:W-:-:S05]  /*04a0*/  IADD3 R15, P0, R15, 0x800, RZ ;  /* 0x000008000f0f7810 */ /* 0x000fca0007f1e0ff */
[----:B------:R-:W-:Y:S01]  /*04b0*/  IMAD.X R14, RZ, RZ, R14, P0 ;  /* 0x000000ffff0e7224 */ /* 0x000fe200000e060e */
[----:B------:R-:W-:Y:S01]  /*04c0*/  ISETP.GE.U32.AND P0, PT, R15, 0x2800, PT ;  /* 0x000028000f00780c */ /* 0x000fe20003f06070 */
[----:B------:R-:W-:Y:S03]  /*04d0*/  BSSY B0, `(.L_x_0) ;  /* 0x000002a000007945 */ /* 0x000fe60003800000 */
[----:B------:R-:W-:Y:S02]  /*04e0*/  ISETP.GE.U32.AND.EX P0, PT, R14, RZ, PT, P0 ;  /* 0x000000ff0e00720c */ /* 0x000fe40003f06100 */
[----:B--2---:R-:W-:Y:S02]  /*04f0*/  I2FP.F32.S32 R25, R4 ;  /* 0x0000000400197245 */ /* 0x004fe40000201400 */
[----:B------:R-:W-:Y:S02]  /*0500*/  I2FP.F32.S32 R5, R5 ;  /* 0x0000000500057245 */ /* 0x000fe40000201400 */
[----:B------:R-:W-:-:S02]  /*0510*/  I2FP.F32.S32 R35, R6 ;  /* 0x0000000600237245 */ /* 0x000fc40000201400 */
[----:B------:R-:W-:Y:S01]  /*0520*/  I2FP.F32.S32 R7, R7 ;  /* 0x0000000700077245 */ /* 0x000fe20000201400 */
[C---:B------:R-:W-:Y:S01]  /*0530*/  FMUL R4, R16.reuse, R25 ;  /* 0x0000001910047220 */ /* 0x040fe20000400000 */
[C---:B------:R-:W-:Y:S01]  /*0540*/  FMUL R5, R16.reuse, R5 ;  /* 0x0000000510057220 */ /* 0x040fe20000400000 */
[C---:B------:R-:W-:Y:S02]  /*0550*/  FMUL R6, R16.reuse, R35 ;  /* 0x0000002310067220 */ /* 0x040fe40000400000 */
[----:B------:R-:W-:-:S05]  /*0560*/  FMUL R7, R16, R7 ;  /* 0x0000000710077220 */ /* 0x000fca0000400000 */
[----:B------:R-:W-:Y:S04]  /*0570*/  STS.128 [R21], R4 ;  /* 0x0000000415007388 */ /* 0x000fe80000000c00 */
[----:B------:R-:W-:Y:S06]  /*0580*/  BAR.SYNC.DEFER_BLOCKING 0x0 ;  /* 0x0000000000007b1d */ /* 0x000fec0000010000 */
[----:B0-----:R-:W0:Y:S01]  /*0590*/  LDS.64 R2, [R12] ;  /* 0x000000000c027984 */ /* 0x001e220000000a00 */
[----:B----4-:R-:W-:-:S02]  /*05a0*/  IMAD.U32 R24, R0, 0x10000, RZ ;  /* 0x0001000000187824 */ /* 0x010fc400078e00ff */
[----:B---3--:R-:W-:-:S04]  /*05b0*/  IMAD.U32 R25, R10, 0x10000, RZ ;  /* 0x000100000a197824 */ /* 0x008fc800078e00ff */
[----:B0-----:R-:W-:-:S04]  /*05c0*/  FFMA R2, R24, R2, R25 ;  /* 0x0000000218027223 */ /* 0x001fc80000000019 */
[----:B------:R-:W-:-:S04]  /*05d0*/  FMUL R11, R2, R2 ;  /* 0x00000002020b7220 */ /* 0x000fc80000400000 */
[----:B------:R-:W-:-:S04]  /*05e0*/  FMUL R11, R2, R11 ;  /* 0x0000000b020b7220 */ /* 0x000fc80000400000 */
[----:B------:R-:W-:-:S04]  /*05f0*/  FFMA R11, R11, 0.044714998453855514526, R2 ;  /* 0x3d3727130b0b7823 */ /* 0x000fc80000000002 */
[----:B------:R-:W-:-:S04]  /*0600*/  FMUL R11, R11, 0.79788458347320556641 ;  /* 0x3f4c422a0b0b7820 */ /* 0x000fc80000400000 */
[----:B------:R-:W-:-:S05]  /*0610*/  FADD.FTZ R34, |R11|, -RZ ;  /* 0x800000ff0b227221 */ /* 0x000fca0000010200 */
[----:B------:R-:W-:Y:S02]  /*0620*/  FSETP.GE.AND P3, PT, R34, 0.60000002384185791016, PT ;  /* 0x3f19999a2200780b */ /* 0x000fe40003f66000 */
[----:B------:R-:W-:Y:S02]  /*0630*/  PRMT R5, R0, 0x7632, R5 ;  /* 0x0000763200057816 */ /* 0x000fe40000000005 */
[----:B------:R-:W-:-:S09]  /*0640*/  PRMT R6, R10, 0x7632, R6 ;  /* 0x000076320a067816 */ /* 0x000fd20000000006 */
[----:B------:R-:W-:Y:S05]  /*0650*/  @!P3 BRA `(.L_x_1) ;  /* 0x000000a00000b947 */ /* 0x000fea0003800000 */
[C---:B------:R-:W-:Y:S01]  /*0660*/  FMUL R0, R34.reuse, 2.8853900432586669922 ;  /* 0x4038aa3b22007820 */ /* 0x040fe20000400000 */
[----:B------:R-:W-:Y:S01]  /*0670*/  IMAD.MOV.U32 R4, RZ, RZ, 0x3f800000 ;  /* 0x3f800000ff047424 */ /* 0x000fe200078e00ff */
[----:B------:R-:W-:-:S04]  /*0680*/  FSETP.GE.AND P3, PT, R34, 9.010913848876953125, PT ;  /* 0x41102cb42200780b */ /* 0x000fc80003f66000 */
[----:B------:R-:W0:Y:S02]  /*0690*/  MUFU.EX2 R0, R0 ;  /* 0x0000000000007308 */ /* 0x000e240000000800 */
[----:B0-----:R-:W-:-:S06]  /*06a0*/  FADD R7, R0, 1 ;  /* 0x3f80000000077421 */ /* 0x001fcc0000000000 */
[----:B------:R-:W0:Y:S02]  /*06b0*/  MUFU.RCP R7, R7 ;  /* 0x0000000700077308 */ /* 0x000e240000001000 */
[----:B0-----:R-:W-:-:S05]  /*06c0*/  FFMA.FTZ R4, R7, -2, R4 ;  /* 0xc000000007047823 */ /* 0x001fca0000010004 */
[----:B------:R-:W-:-:S04]  /*06d0*/  FSEL R4, R4, 1, !P3 ;  /* 0x3f80000004047808 */ /* 0x000fc80005800000 */
[----:B------:R-:W-:Y:S01]  /*06e0*/  LOP3.LUT R4, R4, 0x80000000, R11, 0xf8, !PT ;  /* 0x8000000004047812 */ /* 0x000fe200078ef80b */
[----:B------:R-:W-:Y:S05]  /*06f0*/  BRA `(.L_x_2) ;  /* 0x0000007000007947 */ /* 0x000fea0003800000 */
.L_x_1:
[----:B------:R-:W-:Y:S01]  /*0700*/  IMAD.MOV.U32 R0, RZ, RZ, 0x3c80f082 ;  /* 0x3c80f082ff007424 */ /* 0x000fe200078e00ff */
[----:B------:R-:W-:-:S04]  /*0710*/  FMUL R7, R11, R11 ;  /* 0x0000000b0b077220 */ /* 0x000fc80000400000 */
[----:B------:R-:W-:-:S04]  /*0720*/  FFMA.FTZ R0, R7, R0, -0.052303962409496307373 ;  /* 0xbd563cae07007423 */ /* 0x000fc80000010000 */
[----:B------:R-:W-:-:S04]  /*0730*/  FFMA.FTZ R0, R7, R0, 0.1331529766321182251 ;  /* 0x3e08594107007423 */ /* 0x000fc80000010000 */
[----:B------:R-:W-:-:S04]  /*0740*/  FFMA.FTZ R0, R7, R0, -0.33332768082618713379 ;  /* 0xbeaaa9ed07007423 */ /* 0x000fc80000010000 */
[----:B------:R-:W-:-:S04]  /*0750*/  FFMA.FTZ R0, R7, R0, RZ ;  /* 0x0000000007007223 */ /* 0x000fc800000100ff */
[----:B------:R-:W-:Y:S02]  /*0760*/  FFMA.FTZ R4, R11, R0, R11 ;  /* 0x000000000b047223 */ /* 0x000fe4000001000b */
.L_x_2:
[----:B------:R-:W-:Y:S05]  /*0770*/  BSYNC B0 ;  /* 0x0000000000007941 */ /* 0x000fea0003800000 */
.L_x_0:
[----:B------:R-:W0:Y:S01]  /*0780*/  LDS.64 R10, [R12+0x2010] ;  /* 0x002010000c0a7984 */ /* 0x000e220000000a00 */
[----:B------:R-:W-:Y:S01]  /*0790*/  IMAD.U32 R0, R5, 0x10000, RZ ;  /* 0x0001000005007824 */ /* 0x000fe200078e00ff */
[----:B------:R-:W-:Y:S01]  /*07a0*/  BSSY B0, `(.L_x_3) ;  /* 0x0000022000007945 */ /* 0x000fe20003800000 */
[----:B------:R-:W-:-:S04]  /*07b0*/  IMAD.U32 R6, R6, 0x10000, RZ ;  /* 0x0001000006067824 */ /* 0x000fc800078e00ff */
[----:B------:R-:W-:-:S04]  /*07c0*/  FFMA R3, R3, R0, R6 ;  /* 0x0000000003037223 */ /* 0x000fc80000000006 */
[----:B------:R-:W-:-:S04]  /*07d0*/  FMUL R34, R3, R3 ;  /* 0x0000000303227220 */ /* 0x000fc80000400000 */
[----:B------:R-:W-:-:S04]  /*07e0*/  FMUL R34, R3, R34 ;  /* 0x0000002203227220 */ /* 0x000fc80000400000 */
[----:B------:R-:W-:-:S04]  /*07f0*/  FFMA R34, R34, 0.044714998453855514526, R3 ;  /* 0x3d37271322227823 */ /* 0x000fc80000000003 */
[----:B------:R-:W-:Y:S01]  /*0800*/  FMUL R35, R34, 0.79788458347320556641 ;  /* 0x3f4c422a22237820 */ /* 0x000fe20000400000 */
[----:B0-----:R-:W-:-:S03]  /*0810*/  FFMA R10, R24, R10, R25 ;  /* 0x0000000a180a7223 */ /* 0x001fc60000000019 */
[----:B------:R-:W-:Y:S01]  /*0820*/  FADD.FTZ R24, |R35|, -RZ ;  /* 0x800000ff23187221 */ /* 0x000fe20000010200 */
[----:B------:R-:W-:Y:S01]  /*0830*/  FFMA R11, R0, R11, R6 ;  /* 0x0000000b000b7223 */ /* 0x000fe20000000006 */
[----:B------:R-:W-:-:S03]  /*0840*/  FMUL R5, R10, R10 ;  /* 0x0000000a0a057220 */ /* 0x000fc60000400000 */
[----:B------:R-:W-:Y:S01]  /*0850*/  FSETP.GE.AND P3, PT, R24, 0.60000002384185791016, PT ;  /* 0x3f19999a1800780b */ /* 0x000fe20003f66000 */
[----:B------:R-:W-:Y:S01]  /*0860*/  FMUL R0, R11, R11 ;  /* 0x0000000b0b007220 */ /* 0x000fe20000400000 */
[----:B------:R-:W-:-:S03]  /*0870*/  FMUL R5, R10, R5 ;  /* 0x000000050a057220 */ /* 0x000fc60000400000 */
[----:B------:R-:W-:Y:S01]  /*0880*/  FMUL R34, R11, R0 ;  /* 0x000000000b227220 */ /* 0x000fe20000400000 */
[----:B------:R-:W-:-:S07]  /*0890*/  FFMA R7, R5, 0.044714998453855514526, R10 ;  /* 0x3d37271305077823 */ /* 0x000fce000000000a */
        /* <DEDUP_REMOVED lines=11> */
.L_x_4:
[----:B------:R-:W-:Y:S01]  /*0950*/  IMAD.MOV.U32 R0, RZ, RZ, 0x3c80f082 ;  /* 0x3c80f082ff007424 */ /* 0x000fe200078e00ff */
[----:B------:R-:W-:-:S04]  /*0960*/  FMUL R5, R35, R35 ;  /* 0x0000002323057220 */ /* 0x000fc80000400000 */
[----:B------:R-:W-:-:S04]  /*0970*/  FFMA.FTZ R0, R5, R0, -0.052303962409496307373 ;  /* 0xbd563cae05007423 */ /* 0x000fc80000010000 */
[----:B------:R-:W-:-:S04]  /*0980*/  FFMA.FTZ R0, R5, R0, 0.1331529766321182251 ;  /* 0x3e08594105007423 */ /* 0x000fc80000010000 */
[----:B------:R-:W-:-:S04]  /*0990*/  FFMA.FTZ R0, R5, R0, -0.33332768082618713379 ;  /* 0xbeaaa9ed05007423 */ /* 0x000fc80000010000 */
[----:B------:R-:W-:-:S04]  /*09a0*/  FFMA.FTZ R0, R5, R0, RZ ;  /* 0x0000000005007223 */ /* 0x000fc800000100ff */
[----:B------:R-:W-:Y:S02]  /*09b0*/  FFMA.FTZ R24, R35, R0, R35 ;  /* 0x0000000023187223 */ /* 0x000fe40000010023 */
.L_x_5:
[----:B------:R-:W-:Y:S05]  /*09c0*/  BSYNC B0 ;  /* 0x0000000000007941 */ /* 0x000fea0003800000 */
.L_x_3:
[----:B------:R-:W-:Y:S01]  /*09d0*/  FMUL R7, R7, 0.79788458347320556641 ;  /* 0x3f4c422a07077820 */ /* 0x000fe20000400000 */
[----:B------:R-:W-:Y:S01]  /*09e0*/  BSSY B0, `(.L_x_6) ;  /* 0x0000016000007945 */ /* 0x000fe20003800000 */
[----:B------:R-:W-:Y:S02]  /*09f0*/  FFMA R34, R34, 0.044714998453855514526, R11 ;  /* 0x3d37271322227823 */ /* 0x000fe4000000000b */
[----:B------:R-:W-:-:S05]  /*0a00*/  FADD.FTZ R25, |R7|, -RZ ;  /* 0x800000ff07197221 */ /* 0x000fca0000010200 */
[----:B------:R-:W-:-:S13]  /*0a10*/  FSETP.GE.AND P3, PT, R25, 0.60000002384185791016, PT ;  /* 0x3f19999a1900780b */ /* 0x000fda0003f66000 */
        /* <DEDUP_REMOVED lines=11> */
.L_x_7:
[----:B------:R-:W-:Y:S01]  /*0ad0*/  IMAD.MOV.U32 R0, RZ, RZ, 0x3c80f082 ;  /* 0x3c80f082ff007424 */ /* 0x000fe200078e00ff */
[----:B------:R-:W-:-:S04]  /*0ae0*/  FMUL R5, R7, R7 ;  /* 0x0000000707057220 */ /* 0x000fc80000400000 */
[----:B------:R-:W-:-:S04]  /*0af0*/  FFMA.FTZ R0, R5, R0, -0.052303962409496307373 ;  /* 0xbd563cae05007423 */ /* 0x000fc80000010000 */
[----:B------:R-:W-:-:S04]  /*0b00*/  FFMA.FTZ R0, R5, R0, 0.1331529766321182251 ;  /* 0x3e08594105007423 */ /* 0x000fc80000010000 */
[----:B------:R-:W-:-:S04]  /*0b10*/  FFMA.FTZ R0, R5, R0, -0.33332768082618713379 ;  /* 0xbeaaa9ed05007423 */ /* 0x000fc80000010000 */
[----:B------:R-:W-:-:S04]  /*0b20*/  FFMA.FTZ R0, R5, R0, RZ ;  /* 0x0000000005007223 */ /* 0x000fc800000100ff */
[----:B------:R-:W-:Y:S02]  /*0b30*/  FFMA.FTZ R36, R7, R0, R7 ;  /* 0x0000000007247223 */ /* 0x000fe40000010007 */
.L_x_8:
[----:B------:R-:W-:Y:S05]  /*0b40*/  BSYNC B0 ;  /* 0x0000000000007941 */ /* 0x000fea0003800000 */
.L_x_6:
[----:B------:R-:W-:Y:S01]  /*0b50*/  FMUL R7, R34, 0.79788458347320556641 ;  /* 0x3f4c422a22077820 */ /* 0x000fe20000400000 */
[----:B------:R-:W-:Y:S01]  /*0b60*/  BSSY B0, `(.L_x_9) ;  /* 0x000001a000007945 */ /* 0x000fe20003800000 */
[----:B------:R-:W-:Y:S01]  /*0b70*/  SHF.R.S32.HI R34, RZ, 0x1f, R9 ;  /* 0x0000001fff227819 */ /* 0x000fe20000011409 */
[----:B------:R-:W-:Y:S01]  /*0b80*/  FMUL R25, R3, 0.5 ;  /* 0x3f00000003197820 */ /* 0x000fe20000400000 */
[----:B------:R-:W-:Y:S01]  /*0b90*/  FADD.FTZ R38, |R7|, -RZ ;  /* 0x800000ff07267221 */ /* 0x000fe20000010200 */
[----:B------:R-:W-:Y:S01]  /*0ba0*/  FMUL R35, R11, 0.5 ;  /* 0x3f0000000b237820 */ /* 0x000fe20000400000 */
[----:B------:R-:W-:Y:S01]  /*0bb0*/  FMUL R39, R2, 0.5 ;  /* 0x3f00000002277820 */ /* 0x000fe20000400000 */
[----:B------:R-:W-:Y:S02]  /*0bc0*/  FMUL R40, R10, 0.5 ;  /* 0x3f0000000a287820 */ /* 0x000fe40000400000 */
        /* <DEDUP_REMOVED lines=12> */
.L_x_10:
[----:B------:R-:W-:Y:S01]  /*0c90*/  IMAD.MOV.U32 R0, RZ, RZ, 0x3c80f082 ;  /* 0x3c80f082ff007424 */ /* 0x000fe200078e00ff */
[----:B------:R-:W-:-:S04]  /*0ca0*/  FMUL R5, R7, R7 ;  /* 0x0000000707057220 */ /* 0x000fc80000400000 */
[----:B------:R-:W-:-:S04]  /*0cb0*/  FFMA.FTZ R0, R5, R0, -0.052303962409496307373 ;  /* 0xbd563cae05007423 */ /* 0x000fc80000010000 */
[----:B------:R-:W-:-:S04]  /*0cc0*/  FFMA.FTZ R0, R5, R0, 0.1331529766321182251 ;  /* 0x3e08594105007423 */ /* 0x000fc80000010000 */
[----:B------:R-:W-:-:S04]  /*0cd0*/  FFMA.FTZ R0, R5, R0, -0.33332768082618713379 ;  /* 0xbeaaa9ed05007423 */ /* 0x000fc80000010000 */
[----:B------:R-:W-:-:S04]  /*0ce0*/  FFMA.FTZ R0, R5, R0, RZ ;  /* 0x0000000005007223 */ /* 0x000fc800000100ff */
[----:B------:R-:W-:Y:S02]  /*0cf0*/  FFMA.FTZ R0, R0, R7, R7 ;  /* 0x0000000700007223 */ /* 0x000fe40000010007 */
.L_x_11:
[----:B------:R-:W-:Y:S05]  /*0d00*/  BSYNC B0 ;  /* 0x0000000000007941 */ /* 0x000fea0003800000 */
.L_x_9:
[----:B------:R-:W-:Y:S01]  /*0d10*/  BAR.SYNC.DEFER_BLOCKING 0x0 ;  /* 0x0000000000007b1d */ /* 0x000fe20000010000 */
[----:B------:R-:W-:Y:S01]  /*0d20*/  FADD R38, R4, 1 ;  /* 0x3f80000004267421 */ /* 0x000fe20000000000 */
[----:B------:R-:W-:Y:S01]  /*0d30*/  FADD R37, R36, 1 ;  /* 0x3f80000024257421 */ /* 0x000fe20000000000 */
[----:B------:R-:W-:Y:S01]  /*0d40*/  FADD R36, R24, 1 ;  /* 0x3f80000018247421 */ /* 0x000fe20000000000 */
[----:B------:R-:W-:Y:S01]  /*0d50*/  LEA R24, P3, R9, c[0x0][0x188], 0x2 ;  /* 0x0000620009187a11 */ /* 0x000fe200078610ff */
[----:B------:R-:W-:Y:S01]  /*0d60*/  FMUL R38, R38, R39 ;  /* 0x0000002726267220 */ /* 0x000fe20000400000 */
[----:B------:R-:W-:Y:S01]  /*0d70*/  FMUL R37, R37, R40 ;  /* 0x0000002825257220 */ /* 0x000fe20000400000 */
[----:B------:R-:W-:Y:S01]  /*0d80*/  FMUL R36, R36, R25 ;  /* 0x0000001924247220 */ /* 0x000fe20000400000 */
[----:B------:R-:W-:Y:S01]  /*0d90*/  LEA.HI.X R25, R9, c[0x0][0x18c], R34, 0x2, P3 ;  /* 0x0000630009197a11 */ /* 0x000fe200018f1422 */
[----:B------:R-:W-:Y:S01]  /*0da0*/  FADD R0, R0, 1 ;  /* 0x3f80000000007421 */ /* 0x000fe20000000000 */
[----:B------:R-:W-:-:S02]  /*0db0*/  FSETP.GT.AND P4, PT, R30, R38, PT ;  /* 0x000000261e00720b */ /* 0x000fc40003f84000 */
[----:B------:R-:W-:Y:S01]  /*0dc0*/  FSETP.GEU.AND P3, PT, R27, R36, PT ;  /* 0x000000241b00720b */ /* 0x000fe20003f6e000 */
[----:B------:R-:W-:Y:S01]  /*0dd0*/  FMUL R0, R0, R35 ;  /* 0x0000002300007220 */ /* 0x000fe20000400000 */
[C---:B------:R-:W-:Y:S02]  /*0de0*/  FSEL R9, R30.reuse, R38, P4 ;  /* 0x000000261e097208 */ /* 0x040fe40002000000 */
[----:B------:R-:W-:Y:S02]  /*0df0*/  FSETP.NAN.AND P4, PT, R30, R30, PT ;  /* 0x0000001e1e00720b */ /* 0x000fe40003f88000 */
[----:B------:R-:W-:Y:S02]  /*0e00*/  FSETP.GT.AND P5, PT, R28, R37, PT ;  /* 0x000000251c00720b */ /* 0x000fe40003fa4000 */
[----:B------:R-:W-:Y:S02]  /*0e10*/  @!P2 FSEL R30, R30, R9, P4 ;  /* 0x000000091e1ea208 */ /* 0x000fe40002000000 */
[CC--:B------:R-:W-:Y:S01]  /*0e20*/  FSETP.GEU.AND P4, PT, R33.reuse, R38.reuse, PT ;  /* 0x000000262100720b */ /* 0x0c0fe20003f8e000 */
[----:B------:R0:W-:Y:S03]  /*0e30*/  STS.64 [R12], R2 ;  /* 0x000000020c007388 */ /* 0x0001e60000000a00 */
[----:B------:R-:W-:Y:S01]  /*0e40*/  FSEL R38, R33, R38, !P4 ;  /* 0x0000002621267208 */ /* 0x000fe20006000000 */
[----:B------:R-:W-:Y:S04]  /*0e50*/  STS.64 [R12+0x2010], R10 ;  /* 0x0020100a0c007388 */ /* 0x000fe80000000a00 */
[----:B------:R-:W-:Y:S01]  /*0e60*/  BAR.SYNC.DEFER_BLOCKING 0x0 ;  /* 0x0000000000007b1d */ /* 0x000fe20000010000 */
[----:B------:R-:W-:-:S02]  /*0e70*/  FSETP.NAN.AND P4, PT, R32, R32, PT ;  /* 0x000000202000720b */ /* 0x000fc40003f88000 */
[C---:B0-----:R-:W-:Y:S02]  /*0e80*/  FSEL R2, R27.reuse, R36, !P3 ;  /* 0x000000241b027208 */ /* 0x041fe40005800000 */
[C---:B------:R-:W-:Y:S02]  /*0e90*/  FSETP.NAN.AND P3, PT, R27.reuse, R27, PT ;  /* 0x0000001b1b00720b */ /* 0x040fe40003f68000 */
[-C--:B------:R-:W-:Y:S02]  /*0ea0*/  FSEL R3, R28, R37.reuse, P5 ;  /* 0x000000251c037208 */ /* 0x080fe40002800000 */
[----:B------:R-:W-:Y:S02]  /*0eb0*/  @!P2 FSEL R27, R27, R2, P3 ;  /* 0x000000021b1ba208 */ /* 0x000fe40001800000 */
[----:B------:R-:W-:Y:S02]  /*0ec0*/  FSETP.GEU.AND P3, PT, R32, R37, PT ;  /* 0x000000252000720b */ /* 0x000fe40003f6e000 */
[----:B------:R-:W-:-:S02]  /*0ed0*/  FSETP.NAN.AND P5, PT, R28, R28, PT ;  /* 0x0000001c1c00720b */ /* 0x000fc40003fa8000 */
[----:B------:R-:W-:Y:S02]  /*0ee0*/  FSEL R37, R32, R37, !P3 ;  /* 0x0000002520257208 */ /* 0x000fe40005800000 */
[----:B------:R-:W-:Y:S02]  /*0ef0*/  @!P2 FSEL R28, R28, R3, P5 ;  /* 0x000000031c1ca208 */ /* 0x000fe40002800000 */
[----:B------:R-:W-:Y:S02]  /*0f00*/  @!P2 FSEL R32, R32, R37, P4 ;  /* 0x000000252020a208 */ /* 0x000fe40002000000 */
[----:B------:R-:W-:Y:S01]  /*0f10*/  FSETP.GT.AND P5, PT, R31, R36, PT ;  /* 0x000000241f00720b */ /* 0x000fe20003fa4000 */
[----:B------:R-:W0:Y:S01]  /*0f20*/  LDS.128 R4, [R21] ;  /* 0x0000000015047984 */ /* 0x000e220000000c00 */
[----:B------:R-:W-:Y:S02]  /*0f30*/  FSETP.GT.AND P4, PT, R29, R0, PT ;  /* 0x000000001d00720b */ /* 0x000fe40003f84000 */
[----:B------:R-:W-:-:S02]  /*0f40*/  FSETP.NAN.AND P3, PT, R33, R33, PT ;  /* 0x000000212100720b */ /* 0x000fc40003f68000 */
[----:B------:R-:W-:Y:S02]  /*0f50*/  FSEL R36, R31, R36, P5 ;  /* 0x000000241f247208 */ /* 0x000fe40002800000 */
[----:B------:R-:W-:Y:S02]  /*0f60*/  FSEL R2, R29, R0, P4 ;  /* 0x000000001d027208 */ /* 0x000fe40002000000 */
[----:B------:R-:W-:Y:S02]  /*0f70*/  FSETP.NAN.AND P5, PT, R31, R31, PT ;  /* 0x0000001f1f00720b */ /* 0x000fe40003fa8000 */
[----:B------:R-:W-:Y:S02]  /*0f80*/  @!P2 FSEL R33, R33, R38, P3 ;  /* 0x000000262121a208 */ /* 0x000fe40001800000 */
[----:B------:R-:W-:Y:S02]  /*0f90*/  FSETP.GEU.AND P4, PT, R26, R0, PT ;  /* 0x000000001a00720b */ /* 0x000fe40003f8e000 */
[----:B------:R-:W-:-:S02]  /*0fa0*/  FSETP.NAN.AND P3, PT, R29, R29, PT ;  /* 0x0000001d1d00720b */ /* 0x000fc40003f68000 */
[----:B------:R-:W-:Y:S02]  /*0fb0*/  @!P2 FSEL R31, R31, R36, P5 ;  /* 0x000000241f1fa208 */ /* 0x000fe40002800000 */
[----:B------:R-:W-:Y:S02]  /*0fc0*/  FSEL R3, R26, R0, !P4 ;  /* 0x000000001a037208 */ /* 0x000fe40006000000 */
[----:B------:R-:W-:Y:S02]  /*0fd0*/  @!P2 FSEL R29, R29, R2, P3 ;  /* 0x000000021d1da208 */ /* 0x000fe40001800000 */
[----:B------:R-:W-:Y:S02]  /*0fe0*/  IADD3 R20, P4, R20, 0x1000, RZ ;  /* 0x0000100014147810 */ /* 0x000fe40007f9e0ff */
[----:B------:R-:W-:Y:S02]  /*0ff0*/  IADD3 R18, P5, R18, 0x1000, RZ ;  /* 0x0000100012127810 */ /* 0x000fe40007fbe0ff */
[----:B------:R-:W-:Y:S01]  /*1000*/  FSETP.NAN.AND P3, PT, R26, R26, PT ;  /* 0x0000001a1a00720b */ /* 0x000fe20003f68000 */
[----:B------:R-:W-:-:S02]  /*1010*/  IMAD.X R19, RZ, RZ, R19, P4 ;  /* 0x000000ffff137224 */ /* 0x000fc400020e0613 */
[----:B------:R-:W-:Y:S01]  /*1020*/  IMAD.X R17, RZ, RZ, R17, P5 ;  /* 0x000000ffff117224 */ /* 0x000fe200028e0611 */
[----:B------:R-:W-:Y:S01]  /*1030*/  @!P2 FSEL R26, R26, R3, P3 ;  /* 0x000000031a1aa208 */ /* 0x000fe20001800000 */
[----:B0-----:R0:W-:Y:S01]  /*1040*/  @!P1 STG.E.128 [R24.64], R4 ;  /* 0x0000000418009986 */ /* 0x0011e2000c101d04 */
[----:B------:R-:W-:Y:S05]  /*1050*/  @!P0 BRA `(.L_x_12) ;  /* 0xfffff37000008947 */ /* 0x000fea000383ffff */
[----:B------:R-:W-:Y:S01]  /*1060*/  BAR.SYNC.DEFER_BLOCKING 0x0 ;  /* 0x0000000000007b1d */ /* 0x000fe20000010000 */
[C---:B------:R-:W-:Y:S02]  /*1070*/  FSETP.NAN.AND P2, PT, R32.reuse, R32, PT ;  /* 0x000000202000720b */ /* 0x040fe40003f48000 */
[----:B------:R-:W-:Y:S02]  /*1080*/  FSETP.NAN.AND P3, PT, R33, R33, PT ;  /* 0x000000212100720b */ /* 0x000fe40003f68000 */
[----:B------:R-:W-:Y:S02]  /*1090*/  FSEL R3, R32, R26, P2 ;  /* 0x0000001a20037208 */ /* 0x000fe40001000000 */
[----:B------:R-:W-:-:S02]  /*10a0*/  FSETP.GT.AND P0, PT, R26, R32, PT ;  /* 0x000000201a00720b */ /* 0x000fc40003f04000 */
[----:B------:R-:W-:Y:S02]  /*10b0*/  FSETP.GT.AND P2, PT, R27, R33, PT ;  /* 0x000000211b00720b */ /* 0x000fe40003f44000 */
[C---:B------:R-:W-:Y:S02]  /*10c0*/  FSEL R0, R33.reuse, R27, P3 ;  /* 0x0000001b21007208 */ /* 0x040fe40001800000 */
[----:B------:R-:W-:Y:S02]  /*10d0*/  FSEL R3, R32, R3, P0 ;  /* 0x0000000320037208 */ /* 0x000fe40000000000 */
[----:B------:R-:W-:Y:S02]  /*10e0*/  FSEL R0, R33, R0, P2 ;  /* 0x0000000021007208 */ /* 0x000fe40001000000 */
[----:B------:R-:W-:Y:S01]  /*10f0*/  FSETP.NAN.AND P2, PT, R3, R3, PT ;  /* 0x000000030300720b */ /* 0x000fe20003f48000 */
[----:B------:R-:W1:Y:S01]  /*1100*/  SHFL.BFLY PT, R2, R3, 0x10, 0x1f ;  /* 0x0e001f0003027f89 */ /* 0x000e6200000e0000 */
[----:B------:R-:W-:-:S03]  /*1110*/  FSETP.NAN.AND P0, PT, R0, R0, PT ;  /* 0x000000000000720b */ /* 0x000fc60003f08000 */
[----:B0-----:R-:W0:Y:S01]  /*1120*/  SHFL.BFLY PT, R5, R0, 0x10, 0x1f ;  /* 0x0e001f0000057f89 */ /* 0x001e2200000e0000 */
[----:B-1----:R-:W-:Y:S02]  /*1130*/  FSETP.GEU.AND P4, PT, R3, R2, PT ;  /* 0x000000020300720b */ /* 0x002fe40003f8e000 */
[----:B0-----:R-:W-:-:S05]  /*1140*/  FSETP.GEU.AND P3, PT, R0, R5, PT ;  /* 0x000000050000720b */ /* 0x001fca0003f6e000 */
[----:B------:R-:W-:Y:S02]  /*1150*/  @!P2 FSEL R3, R3, R2, !P4 ;  /* 0x000000020303a208 */ /* 0x000fe40006000000 */
[----:B------:R-:W-:Y:S02]  /*1160*/  @!P0 FSEL R0, R0, R5, !P3 ;  /* 0x0000000500008208 */ /* 0x000fe40005800000 */
[----:B------:R-:W-:Y:S01]  /*1170*/  FSETP.NAN.AND P2, PT, R3, R3, PT ;  /* 0x000000030300720b */ /* 0x000fe20003f48000 */
[----:B------:R-:W0:Y:S01]  /*1180*/  SHFL.BFLY PT, R2, R3, 0x8, 0x1f ;  /* 0x0d001f0003027f89 */ /* 0x000e2200000e0000 */
[----:B------:R-:W-:-:S03]  /*1190*/  FSETP.NAN.AND P0, PT, R0, R0, PT ;  /* 0x000000000000720b */ /* 0x000fc60003f08000 */
[----:B------:R-:W1:Y:S01]  /*11a0*/  SHFL.BFLY PT, R5, R0, 0x8, 0x1f ;  /* 0x0d001f0000057f89 */ /* 0x000e6200000e0000 */
[----:B0-----:R-:W-:Y:S02]  /*11b0*/  FSETP.GEU.AND P4, PT, R3, R2, PT ;  /* 0x000000020300720b */ /* 0x001fe40003f8e000 */
[----:B-1----:R-:W-:-:S11]  /*11c0*/  FSETP.GEU.AND P3, PT, R0, R5, PT ;  /* 0x000000050000720b */ /* 0x002fd60003f6e000 */
[----:B------:R-:W-:Y:S02]  /*11d0*/  @P4 FSEL R3, R3, R2, P2 ;  /* 0x0000000203034208 */ /* 0x000fe40001000000 */
[----:B------:R-:W-:-:S03]  /*11e0*/  @P3 FSEL R0, R0, R5, P0 ;  /* 0x0000000500003208 */ /* 0x000fc60000000000 */
[----:B------:R-:W0:Y:S01]  /*11f0*/  SHFL.BFLY PT, R2, R3, 0x4, 0x1f ;  /* 0x0c801f0003027f89 */ /* 0x000e2200000e0000 */
[C---:B------:R-:W-:Y:S02]  /*1200*/  FSETP.NAN.AND P2, PT, R3.reuse, R3, PT ;  /* 0x000000030300720b */ /* 0x040fe40003f48000 */
[C---:B------:R-:W-:Y:S01]  /*1210*/  FSETP.NAN.AND P0, PT, R0.reuse, R0, PT ;  /* 0x000000000000720b */ /* 0x040fe20003f08000 */
        /* <DEDUP_REMOVED lines=12> */
[----:B------:R-:W-:Y:S02]  /*12e0*/  LOP3.LUT P2, RZ, R23, 0x1f, RZ, 0xc0, !PT ;  /* 0x0000001f17ff7812 */ /* 0x000fe4000784c0ff */
[----:B------:R-:W-:Y:S01]  /*12f0*/  @P3 FSEL R0, R0, R5, P0 ;  /* 0x0000000500003208 */ /* 0x000fe20000000000 */
[----:B------:R-:W0:Y:S01]  /*1300*/  SHFL.BFLY PT, R6, R3, 0x1, 0x1f ;  /* 0x0c201f0003067f89 */ /* 0x000e2200000e0000 */
[----:B------:R-:W-:Y:S02]  /*1310*/  SHF.R.U32.HI R2, RZ, 0x3, R23 ;  /* 0x00000003ff027819 */ /* 0x000fe40000011617 */
[----:B------:R-:W-:Y:S01]  /*1320*/  FSETP.NAN.AND P3, PT, R0, R0, PT ;  /* 0x000000000000720b */ /* 0x000fe20003f68000 */
[----:B------:R-:W1:Y:S01]  /*1330*/  SHFL.BFLY PT, R5, R0, 0x1, 0x1f ;  /* 0x0c201f0000057f89 */ /* 0x000e6200000e0000 */
[----:B------:R-:W-:-:S02]  /*1340*/  FSETP.NAN.AND P6, PT, R3, R3, PT ;  /* 0x000000030300720b */ /* 0x000fc40003fc8000 */
[----:B------:R-:W-:Y:S02]  /*1350*/  LOP3.LUT R2, R2, 0x7c, RZ, 0xc0, !PT ;  /* 0x0000007c02027812 */ /* 0x000fe400078ec0ff */
[----:B------:R-:W-:Y:S02]  /*1360*/  ISETP.GE.AND P0, PT, R23, 0x40, PT ;  /* 0x000000401700780c */ /* 0x000fe40003f06270 */
[----:B0-----:R-:W-:Y:S02]  /*1370*/  FSETP.GEU.AND P5, PT, R3, R6, PT ;  /* 0x000000060300720b */ /* 0x001fe40003fae000 */
[----:B-1----:R-:W-:-:S11]  /*1380*/  FSETP.GEU.AND P4, PT, R0, R5, PT ;  /* 0x000000050000720b */ /* 0x002fd60003f8e000 */
[----:B------:R-:W-:Y:S02]  /*1390*/  @P5 SEL R3, R3, R6, P6 ;  /* 0x0000000603035207 */ /* 0x000fe40003000000 */
[----:B------:R-:W-:-:S03]  /*13a0*/  @P4 SEL R0, R0, R5, P3 ;  /* 0x0000000500004207 */ /* 0x000fc60001800000 */
[----:B------:R-:W-:Y:S01]  /*13b0*/  @!P2 STS [R2+0x80], R3 ;  /* 0x000080030200a388 */ /* 0x000fe20000000800 */
[C---:B------:R-:W-:Y:S02]  /*13c0*/  FSETP.NAN.AND P3, PT, R30.reuse, R30, PT ;  /* 0x0000001e1e00720b */ /* 0x040fe40003f68000 */
[CC--:B------:R-:W-:Y:S01]  /*13d0*/  FSETP.GT.AND P4, PT, R30.reuse, R31.reuse, PT ;  /* 0x0000001f1e00720b */ /* 0x0c0fe20003f84000 */
[----:B------:R-:W-:Y:S01]  /*13e0*/  @!P2 STS [R2], R0 ;  /* 0x000000000200a388 */ /* 0x000fe20000000800 */
[----:B------:R-:W-:-:S03]  /*13f0*/  FSEL R31, R30, R31, P3 ;  /* 0x0000001f1e1f7208 */ /* 0x000fc60001800000 */
[----:B------:R-:W-:Y:S01]  /*1400*/  BAR.SYNC.DEFER_BLOCKING 0x0 ;  /* 0x0000000000007b1d */ /* 0x000fe20000010000 */
[----:B------:R-:W-:Y:S02]  /*1410*/  FSEL R31, R30, R31, P4 ;  /* 0x0000001f1e1f7208 */ /* 0x000fe40002000000 */
[----:B------:R-:W-:-:S03]  /*1420*/  FSETP.NAN.AND P3, PT, R28, R28, PT ;  /* 0x0000001c1c00720b */ /* 0x000fc60003f68000 */
[----:B------:R-:W-:Y:S04]  /*1430*/  SHFL.BFLY PT, R0, R31, 0x10, 0x1f ;  /* 0x0e001f001f007f89 */ /* 0x000fe800000e0000 */
[----:B------:R-:W0:Y:S04]  /*1440*/  @!P0 LDS R4, [R23.X4] ;  /* 0x0000000017048984 */ /* 0x000e280000004800 */
[----:B0-----:R-:W0:Y:S01]  /*1450*/  SHFL.BFLY PT, R5, R4, 0x10, 0x1f ;  /* 0x0e001f0004057f89 */ /* 0x001e2200000e0000 */
[C---:B------:R-:W-:Y:S02]  /*1460*/  FSETP.NAN.AND P4, PT, R4.reuse, R4, PT ;  /* 0x000000040400720b */ /* 0x040fe40003f88000 */
[----:B0-----:R-:W-:-:S04]  /*1470*/  FSETP.GEU.AND P5, PT, R4, R5, PT ;  /* 0x000000050400720b */ /* 0x001fc80003fae000 */
[----:B------:R-:W-:Y:S02]  /*1480*/  FSEL R5, R4, R5, !P5 ;  /* 0x0000000504057208 */ /* 0x000fe40006800000 */
[CC--:B------:R-:W-:Y:S02]  /*1490*/  FSETP.GT.AND P5, PT, R28.reuse, R29.reuse, PT ;  /* 0x0000001d1c00720b */ /* 0x0c0fe40003fa4000 */
[----:B------:R-:W-:Y:S02]  /*14a0*/  FSEL R29, R28, R29, P3 ;  /* 0x0000001d1c1d7208 */ /* 0x000fe40001800000 */
[----:B------:R-:W-:Y:S02]  /*14b0*/  FSEL R4, R4, R5, P4 ;  /* 0x0000000504047208 */ /* 0x000fe40002000000 */
[----:B------:R-:W-:Y:S02]  /*14c0*/  FSEL R28, R28, R29, P5 ;  /* 0x0000001d1c1c7208 */ /* 0x000fe40002800000 */
[----:B------:R-:W-:Y:S01]  /*14d0*/  FSETP.NAN.AND P5, PT, R31, R31, PT ;  /* 0x0000001f1f00720b */ /* 0x000fe20003fa8000 */
[----:B------:R-:W0:Y:S01]  /*14e0*/  SHFL.BFLY PT, R3, R4, 0x8, 0x1f ;  /* 0x0d001f0004037f89 */ /* 0x000e2200000e0000 */
[----:B------:R-:W-:-:S02]  /*14f0*/  FSETP.NAN.AND P3, PT, R28, R28, PT ;  /* 0x0000001c1c00720b */ /* 0x000fc40003f68000 */
[CC--:B------:R-:W-:Y:S01]  /*1500*/  FSETP.GT.AND P4, PT, R31.reuse, R0.reuse, PT ;  /* 0x000000001f00720b */ /* 0x0c0fe20003f84000 */
[----:B------:R-:W1:Y:S08]  /*1510*/  SHFL.BFLY PT, R5, R28, 0x10, 0x1f ;  /* 0x0e001f001c057f89 */ /* 0x000e7000000e0000 */
[----:B------:R-:W-:-:S04]  /*1520*/  @!P5 FSEL R31, R31, R0, P4 ;  /* 0x000000001f1fd208 */ /* 0x000fc80002000000 */
[----:B------:R-:W-:Y:S01]  /*1530*/  FSETP.NAN.AND P6, PT, R31, R31, PT ;  /* 0x0000001f1f00720b */ /* 0x000fe20003fc8000 */
[----:B------:R-:W2:Y:S01]  /*1540*/  SHFL.BFLY PT, R0, R31, 0x8, 0x1f ;  /* 0x0d001f001f007f89 */ /* 0x000ea200000e0000 */
[----:B0-----:R-:W-:Y:S02]  /*1550*/  FSETP.GEU.AND P5, PT, R4, R3, PT ;  /* 0x000000030400720b */ /* 0x001fe40003fae000 */
[----:B-1----:R-:W-:-:S04]  /*1560*/  FSETP.GT.AND P4, PT, R28, R5, PT ;  /* 0x000000051c00720b */ /* 0x002fc80003f84000 */
[----:B------:R-:W-:Y:S02]  /*1570*/  @!P3 FSEL R28, R28, R5, P4 ;  /* 0x000000051c1cb208 */ /* 0x000fe40002000000 */
[----:B------:R-:W-:-:S03]  /*1580*/  FSETP.NAN.AND P3, PT, R4, R4, PT ;  /* 0x000000040400720b */ /* 0x000fc60003f68000 */
[----:B------:R-:W0:Y:S02]  /*1590*/  SHFL.BFLY PT, R5, R28, 0x8, 0x1f ;  /* 0x0d001f001c057f89 */ /* 0x000e2400000e0000 */
[----:B------:R-:W-:Y:S02]  /*15a0*/  @P5 FSEL R4, R4, R3, P3 ;  /* 0x0000000304045208 */ /* 0x000fe40001800000 */
[----:B--2---:R-:W-:-:S03]  /*15b0*/  FSETP.GT.AND P5, PT, R31, R0, PT ;  /* 0x000000001f00720b */ /* 0x004fc60003fa4000 */
[----:B------:R-:W1:Y:S10]  /*15c0*/  SHFL.BFLY PT, R3, R4, 0x4, 0x1f ;  /* 0x0c801f0004037f89 */ /* 0x000e7400000e0000 */
[----:B------:R-:W-:-:S02]  /*15d0*/  @!P5 FSEL R31, R31, R0, P6 ;  /* 0x000000001f1fd208 */ /* 0x000fc40003000000 */
[C---:B------:R-:W-:Y:S02]  /*15e0*/  FSETP.NAN.AND P5, PT, R28.reuse, R28, PT ;  /* 0x0000001c1c00720b */ /* 0x040fe40003fa8000 */
[----:B------:R-:W-:Y:S01]  /*15f0*/  FSETP.NAN.AND P6, PT, R31, R31, PT ;  /* 0x0000001f1f00720b */ /* 0x000fe20003fc8000 */
[----:B------:R-:W2:Y:S01]  /*1600*/  SHFL.BFLY PT, R0, R31, 0x4, 0x1f ;  /* 0x0c801f001f007f89 */ /* 0x000ea200000e0000 */
[----:B0-----:R-:W-:Y:S02]  /*1610*/  FSETP.GT.AND P4, PT, R28, R5, PT ;  /* 0x000000051c00720b */ /* 0x001fe40003f84000 */
[----:B-1----:R-:W-:-:S11]  /*1620*/  FSETP.GEU.AND P3, PT, R4, R3, PT ;  /* 0x000000030400720b */ /* 0x002fd60003f6e000 */
[----:B------:R-:W-:Y:S02]  /*1630*/  @!P4 FSEL R28, R28, R5, P5 ;  /* 0x000000051c1cc208 */ /* 0x000fe40002800000 */
[----:B------:R-:W-:-:S03]  /*1640*/  FSETP.NAN.AND P4, PT, R4, R4, PT ;  /* 0x000000040400720b */ /* 0x000fc60003f88000 */
[----:B------:R-:W0:Y:S01]  /*1650*/  SHFL.BFLY PT, R5, R28, 0x4, 0x1f ;  /* 0x0c801f001c057f89 */ /* 0x000e2200000e0000 */
        /* <DEDUP_REMOVED lines=17> */
[----:B------:R-:W-:Y:S01]  /*1770*/  ISETP.LT.AND P3, PT, R23, 0x40, !P2 ;  /* 0x000000401700780c */ /* 0x000fe20005761270 */
[----:B------:R-:W2:Y:S01]  /*1780*/  SHFL.BFLY PT, R0, R31, 0x1, 0x1f ;  /* 0x0c201f001f007f89 */ /* 0x000ea200000e0000 */
[----:B0-----:R-:W-:Y:S02]  /*1790*/  FSETP.GT.AND P5, PT, R28, R5, PT ;  /* 0x000000051c00720b */ /* 0x001fe40003fa4000 */
[----:B-1----:R-:W-:-:S11]  /*17a0*/  FSETP.GEU.AND P4, PT, R4, R3, PT ;  /* 0x000000030400720b */ /* 0x002fd60003f8e000 */
[----:B------:R-:W-:Y:S02]  /*17b0*/  @!P5 FSEL R28, R28, R5, P6 ;  /* 0x000000051c1cd208 */ /* 0x000fe40003000000 */
[C---:B------:R-:W-:Y:S02]  /*17c0*/  FSETP.NAN.AND P5, PT, R4.reuse, R4, PT ;  /* 0x000000040400720b */ /* 0x040fe40003fa8000 */
[C---:B------:R-:W-:Y:S02]  /*17d0*/  FSETP.NAN.AND P6, PT, R31.reuse, R31, PT ;  /* 0x0000001f1f00720b */ /* 0x040fe40003fc8000 */
[----:B------:R-:W-:Y:S02]  /*17e0*/  @P4 SEL R4, R4, R3, P5 ;  /* 0x0000000304044207 */ /* 0x000fe40002800000 */
[----:B------:R-:W0:Y:S01]  /*17f0*/  SHFL.BFLY PT, R3, R28, 0x1, 0x1f ;  /* 0x0c201f001c037f89 */ /* 0x000e2200000e0000 */
[----:B--2---:R-:W-:-:S03]  /*1800*/  FSETP.GT.AND P5, PT, R31, R0, PT ;  /* 0x000000001f00720b */ /* 0x004fc60003fa4000 */
[----:B------:R-:W-:Y:S04]  /*1810*/  @P3 STS [R23.X4], R4 ;  /* 0x0000000417003388 */ /* 0x000fe80000004800 */
[----:B------:R-:W-:Y:S06]  /*1820*/  BAR.SYNC.DEFER_BLOCKING 0x0 ;  /* 0x0000000000007b1d */ /* 0x000fec0000010000 */
[----:B------:R-:W-:-:S02]  /*1830*/  @!P5 SEL R31, R31, R0, P6 ;  /* 0x000000001f1fd207 */ /* 0x000fc40003000000 */
[C---:B------:R-:W-:Y:S02]  /*1840*/  FSETP.NAN.AND P5, PT, R28.reuse, R28, PT ;  /* 0x0000001c1c00720b */ /* 0x040fe40003fa8000 */
[----:B------:R-:W-:Y:S02]  /*1850*/  LOP3.LUT R0, R23, 0x1, RZ, 0xc0, !PT ;  /* 0x0000000117007812 */ /* 0x000fe400078ec0ff */
[CC--:B0-----:R-:W-:Y:S01]  /*1860*/  FSETP.GT.AND P4, PT, R28.reuse, R3.reuse, PT ;  /* 0x000000031c00720b */ /* 0x0c1fe20003f84000 */
[----:B------:R-:W-:Y:S04]  /*1870*/  LDS R6, [RZ] ;  /* 0x00000000ff067984 */ /* 0x000fe80000000800 */
[----:B------:R-:W0:Y:S08]  /*1880*/  LDS R7, [0x80] ;  /* 0x00008000ff077984 */ /* 0x000e300000000800 */
[----:B------:R-:W-:Y:S01]  /*1890*/  @!P4 SEL R28, R28, R3, P5 ;  /* 0x000000031c1cc207 */ /* 0x000fe20002800000 */
[----:B------:R-:W-:Y:S06]  /*18a0*/  BAR.SYNC.DEFER_BLOCKING 0x0 ;  /* 0x0000000000007b1d */ /* 0x000fec0000010000 */
[----:B0-----:R-:W-:Y:S04]  /*18b0*/  STS.64 [RZ], R6 ;  /* 0x00000006ff007388 */ /* 0x001fe80000000a00 */
[----:B------:R-:W-:Y:S06]  /*18c0*/  BAR.SYNC.DEFER_BLOCKING 0x0 ;  /* 0x0000000000007b1d */ /* 0x000fec0000010000 */
[----:B------:R-:W-:Y:S04]  /*18d0*/  LDS R3, [R0.X4] ;  /* 0x0000000000037984 */ /* 0x000fe80000004800 */
[----:B------:R-:W-:Y:S06]  /*18e0*/  BAR.SYNC.DEFER_BLOCKING 0x0 ;  /* 0x0000000000007b1d */ /* 0x000fec0000010000 */
[----:B------:R-:W-:Y:S04]  /*18f0*/  @!P2 STS [R2], R31 ;  /* 0x0000001f0200a388 */ /* 0x000fe80000000800 */
[----:B------:R-:W-:Y:S04]  /*1900*/  @!P2 STS [R2+0x80], R28 ;  /* 0x0000801c0200a388 */ /* 0x000fe80000000800 */
[----:B------:R-:W-:Y:S06]  /*1910*/  BAR.SYNC.DEFER_BLOCKING 0x0 ;  /* 0x0000000000007b1d */ /* 0x000fec0000010000 */
[----:B------:R-:W0:Y:S04]  /*1920*/  @!P0 LDS R9, [R23.X4] ;  /* 0x0000000017098984 */ /* 0x000e280000004800 */
[----:B0-----:R-:W0:Y:S01]  /*1930*/  SHFL.BFLY PT, R4, R9, 0x10, 0x1f ;  /* 0x0e001f0009047f89 */ /* 0x001e2200000e0000 */
[----:B------:R-:W-:-:S02]  /*1940*/  FSETP.NAN.AND P2, PT, R9, R9, PT ;  /* 0x000000090900720b */ /* 0x000fc40003f48000 */
[----:B0-----:R-:W-:-:S04]  /*1950*/  FSETP.GT.AND P0, PT, R9, R4, PT ;  /* 0x000000040900720b */ /* 0x001fc80003f04000 */
[----:B------:R-:W-:-:S04]  /*1960*/  FSEL R4, R9, R4, P0 ;  /* 0x0000000409047208 */ /* 0x000fc80000000000 */
[----:B------:R-:W-:-:S04]  /*1970*/  FSEL R4, R9, R4, P2 ;  /* 0x0000000409047208 */ /* 0x000fc80001000000 */
[C---:B------:R-:W-:Y:S01]  /*1980*/  FSETP.NAN.AND P2, PT, R4.reuse, R4, PT ;  /* 0x000000040400720b */ /* 0x040fe20003f48000 */
[----:B------:R-:W0:Y:S02]  /*1990*/  SHFL.BFLY PT, R5, R4, 0x8, 0x1f ;  /* 0x0d001f0004057f89 */ /* 0x000e2400000e0000 */
[----:B0-----:R-:W-:-:S13]  /*19a0*/  FSETP.GT.AND P0, PT, R4, R5, PT ;  /* 0x000000050400720b */ /* 0x001fda0003f04000 */
[----:B------:R-:W-:-:S04]  /*19b0*/  @!P0 FSEL R4, R4, R5, P2 ;  /* 0x0000000504048208 */ /* 0x000fc80001000000 */
        /* <DEDUP_REMOVED lines=11> */
[----:B------:R-:W-:Y:S02]  /*1a70*/  @!P0 SEL R4, R4, R5, P2 ;  /* 0x0000000504048207 */ /* 0x000fe40001000000 */
[C---:B------:R-:W-:Y:S02]  /*1a80*/  FSETP.GE.AND P0, PT, R6.reuse, RZ, PT ;  /* 0x000000ff0600720b */ /* 0x040fe40003f06000 */
[C---:B------:R-:W-:Y:S01]  /*1a90*/  FSETP.GE.AND P2, PT, R7.reuse, RZ, PT ;  /* 0x000000ff0700720b */ /* 0x040fe20003f46000 */
[----:B------:R-:W-:Y:S01]  /*1aa0*/  @P3 STS [R23.X4], R4 ;  /* 0x0000000417003388 */ /* 0x000fe20000004800 */
[----:B------:R-:W-:Y:S02]  /*1ab0*/  FSEL R6, R6, RZ, !P0 ;  /* 0x000000ff06067208 */ /* 0x000fe40004000000 */
[----:B------:R-:W-:Y:S01]  /*1ac0*/  FSEL R7, R7, RZ, !P2 ;  /* 0x000000ff07077208 */ /* 0x000fe20005000000 */
[----:B------:R-:W-:Y:S02]  /*1ad0*/  BAR.SYNC.DEFER_BLOCKING 0x0 ;  /* 0x0000000000007b1d */ /* 0x000fe40000010000 */
[----:B------:R-:W-:-:S02]  /*1ae0*/  FADD R6, RZ, -R6 ;  /* 0x80000006ff067221 */ /* 0x000fc40000000000 */
[----:B------:R-:W-:-:S03]  /*1af0*/  FADD R7, RZ, -R7 ;  /* 0x80000007ff077221 */ /* 0x000fc60000000000 */
[----:B------:R-:W-:Y:S02]  /*1b00*/  FSETP.NAN.AND P3, PT, R6, R6, PT ;  /* 0x000000060600720b */ /* 0x000fe40003f68000 */
[----:B------:R-:W-:Y:S01]  /*1b10*/  FSETP.NAN.AND P4, PT, R7, R7, PT ;  /* 0x000000070700720b */ /* 0x000fe20003f88000 */
[----:B------:R-:W0:Y:S04]  /*1b20*/  LDS R10, [RZ] ;  /* 0x00000000ff0a7984 */ /* 0x000e280000000800 */
[----:B------:R-:W1:Y:S04]  /*1b30*/  LDS R11, [0x80] ;  /* 0x00008000ff0b7984 */ /* 0x000e680000000800 */
[----:B------:R-:W-:Y:S01]  /*1b40*/  BAR.SYNC.DEFER_BLOCKING 0x0 ;  /* 0x0000000000007b1d */ /* 0x000fe20000010000 */
[----:B0-----:R-:W-:-:S05]  /*1b50*/  FSETP.GTU.AND P0, PT, R10, RZ, PT ;  /* 0x000000ff0a00720b */ /* 0x001fca0003f0c000 */
[----:B-1----:R0:W-:Y:S04]  /*1b60*/  STS.64 [RZ], R10 ;  /* 0x0000000aff007388 */ /* 0x0021e80000000a00 */
[----:B------:R-:W-:Y:S01]  /*1b70*/  BAR.SYNC.DEFER_BLOCKING 0x0 ;  /* 0x0000000000007b1d */ /* 0x000fe20000010000 */
[C---:B------:R-:W-:Y:S02]  /*1b80*/  FSETP.GTU.AND P2, PT, R11.reuse, RZ, PT ;  /* 0x000000ff0b00720b */ /* 0x040fe40003f4c000 */
[----:B------:R-:W-:Y:S02]  /*1b90*/  FSEL R5, R10, RZ, P0 ;  /* 0x000000ff0a057208 */ /* 0x000fe40000000000 */
[----:B------:R-:W-:Y:S01]  /*1ba0*/  FSEL R2, R11, RZ, P2 ;  /* 0x000000ff0b027208 */ /* 0x000fe20001000000 */
[----:B0-----:R-:W-:Y:S01]  /*1bb0*/  IMAD.MOV.U32 R10, RZ, RZ, 0x3f800000 ;  /* 0x3f800000ff0a7424 */ /* 0x001fe200078e00ff */
[----:B------:R-:W-:-:S02]  /*1bc0*/  FSETP.GT.AND P0, PT, R6, R5, PT ;  /* 0x000000050600720b */ /* 0x000fc40003f04000 */
[CC--:B------:R-:W-:Y:S02]  /*1bd0*/  FSETP.GT.AND P2, PT, R7.reuse, R2.reuse, PT ;  /* 0x000000020700720b */ /* 0x0c0fe40003f44000 */
[----:B------:R-:W-:Y:S02]  /*1be0*/  @!P3 FSEL R6, R6, R5, P0 ;  /* 0x000000050606b208 */ /* 0x000fe40000000000 */
[----:B------:R-:W-:-:S03]  /*1bf0*/  @!P4 FSEL R7, R7, R2, P2 ;  /* 0x000000020707c208 */ /* 0x000fc60001000000 */
[----:B------:R-:W-:Y:S01]  /*1c00*/  FMUL R2, R6, 0.0078740157186985015869 ;  /* 0x3c01020406027820 */ /* 0x000fe20000400000 */
[----:B------:R-:W-:Y:S01]  /*1c10*/  LOP3.LUT R6, R22, 0x1, R23, 0xf8, !PT ;  /* 0x0000000116067812 */ /* 0x000fe200078ef817 */
[----:B------:R-:W-:Y:S01]  /*1c20*/  FMUL R9, R7, 0.0078740157186985015869 ;  /* 0x3c01020407097820 */ /* 0x000fe20000400000 */
[----:B------:R-:W-:Y:S02]  /*1c30*/  IMAD.MOV.U32 R7, RZ, RZ, 0x2 ;  /* 0x00000002ff077424 */ /* 0x000fe400078e00ff */
[C---:B------:R-:W-:Y:S02]  /*1c40*/  FSETP.GT.AND P0, PT, R2.reuse, 9.9999997473787516356e-06, PT ;  /* 0x3727c5ac0200780b */ /* 0x040fe40003f04000 */
[----:B------:R-:W-:Y:S01]  /*1c50*/  FSETP.GT.AND P3, PT, R9, 9.9999997473787516356e-06, PT ;  /* 0x3727c5ac0900780b */ /* 0x000fe20003f64000 */
[----:B------:R-:W0:Y:S01]  /*1c60*/  LDS R0, [R0.X4] ;  /* 0x0000000000007984 */ /* 0x000e220000004800 */
[----:B------:R-:W-:Y:S01]  /*1c70*/  FSETP.NAN.AND P2, PT, R2, R2, PT ;  /* 0x000000020200720b */ /* 0x000fe20003f48000 */
[----:B------:R-:W-:-:S08]  /*1c80*/  IMAD.WIDE R4, R6, R7, c[0x0][0x190] ;  /* 0x0000640006047625 */ /* 0x000fd000078e0207 */
[----:B------:R-:W-:Y:S02]  /*1c90*/  @!P0 FSEL R2, R2, 9.9999997473787516356e-06, P2 ;  /* 0x3727c5ac02028808 */ /* 0x000fe40001000000 */
[C---:B------:R-:W-:Y:S02]  /*1ca0*/  FSETP.NAN.AND P0, PT, R9.reuse, R9, PT ;  /* 0x000000090900720b */ /* 0x040fe40003f08000 */
[----:B------:R-:W-:Y:S02]  /*1cb0*/  FSETP.GT.AND P2, PT, |R2|, 8.50705917302346158658e+37, PT ;  /* 0x7e8000000200780b */ /* 0x000fe40003f44200 */
[----:B------:R-:W-:Y:S02]  /*1cc0*/  @!P3 FSEL R9, R9, 9.9999997473787516356e-06, P0 ;  /* 0x3727c5ac0909b808 */ /* 0x000fe40000000000 */
[----:B------:R-:W-:Y:S02]  /*1cd0*/  LOP3.LUT P0, RZ, R23, 0x3fe, RZ, 0xc0, !PT ;  /* 0x000003fe17ff7812 */ /* 0x000fe4000780c0ff */
[----:B------:R-:W-:-:S02]  /*1ce0*/  FSETP.GT.AND P3, PT, |R9|, 8.50705917302346158658e+37, PT ;  /* 0x7e8000000900780b */ /* 0x000fc40003f64200 */
[----:B------:R-:W-:Y:S02]  /*1cf0*/  FSETP.GEU.AND P4, PT, |R2|, 1.175494350822287508e-38, PT ;  /* 0x008000000200780b */ /* 0x000fe40003f8e200 */
[----:B------:R-:W-:Y:S02]  /*1d00*/  FSETP.GEU.AND P5, PT, |R9|, 1.175494350822287508e-38, PT ;  /* 0x008000000900780b */ /* 0x000fe40003fae200 */
[----:B------:R-:W-:Y:S01]  /*1d10*/  ISETP.LT.AND P0, PT, R6, 0x200, !P0 ;  /* 0x000002000600780c */ /* 0x000fe20004701270 */
[----:B------:R-:W-:Y:S01]  /*1d20*/  @P2 FMUL R2, R2, 0.25 ;  /* 0x3e80000002022820 */ /* 0x000fe20000400000 */
[----:B------:R-:W-:-:S05]  /*1d30*/  IMAD.WIDE R6, R6, R7, c[0x0][0x198] ;  /* 0x0000660006067625 */ /* 0x000fca00078e0207 */
[----:B------:R-:W-:Y:S02]  /*1d40*/  @P3 FMUL R9, R9, 0.25 ;  /* 0x3e80000009093820 */ /* 0x000fe40000400000 */
[----:B------:R-:W-:Y:S02]  /*1d50*/  @!P4 FMUL R2, R2, 16777216 ;  /* 0x4b8000000202c820 */ /* 0x000fe40000400000 */
[----:B------:R-:W-:Y:S01]  /*1d60*/  @!P5 FMUL R9, R9, 16777216 ;  /* 0x4b8000000909d820 */ /* 0x000fe20000400000 */
[----:B0-----:R-:W-:-:S03]  /*1d70*/  F2FP.BF16.PACK_AB R0, R0, R3 ;  /* 0x000000030000723e */ /* 0x001fc600000010ff */
[----:B------:R-:W0:Y:S01]  /*1d80*/  MUFU.RCP R2, R2 ;  /* 0x0000000200027308 */ /* 0x000e220000001000 */
[----:B------:R-:W-:Y:S02]  /*1d90*/  FSEL R3, R10, 0.25, !P2 ;  /* 0x3e8000000a037808 */ /* 0x000fe40005000000 */
[C---:B------:R-:W-:Y:S02]  /*1da0*/  PRMT R11, R0.reuse, 0x7610, R11 ;  /* 0x00007610000b7816 */ /* 0x040fe4000000000b */
[----:B------:R-:W-:Y:S01]  /*1db0*/  PRMT R12, R0, 0x7632, R12 ;  /* 0x00007632000c7816 */ /* 0x000fe2000000000c */
[----:B------:R-:W-:Y:S01]  /*1dc0*/  @!P4 FMUL R3, R3, 16777216 ;  /* 0x4b8000000303c820 */ /* 0x000fe20000400000 */
[----:B------:R-:W-:Y:S01]  /*1dd0*/  FSEL R10, R10, 0.25, !P3 ;  /* 0x3e8000000a0a7808 */ /* 0x000fe20005800000 */
[----:B------:R1:W-:Y:S01]  /*1de0*/  @P0 STG.E.U16 [R4.64], R11 ;  /* 0x0000000b04000986 */ /* 0x0003e2000c101504 */
[----:B------:R-:W2:Y:S03]  /*1df0*/  MUFU.RCP R9, R9 ;  /* 0x0000000900097308 */ /* 0x000ea60000001000 */
[----:B------:R1:W-:Y:S01]  /*1e00*/  @P0 STG.E.U16 [R6.64], R12 ;  /* 0x0000000c06000986 */ /* 0x0003e2000c101504 */
[----:B------:R-:W-:Y:S01]  /*1e10*/  @!P5 FMUL R10, R10, 16777216 ;  /* 0x4b8000000a0ad820 */ /* 0x000fe20000400000 */
[----:B0-----:R-:W-:-:S02]  /*1e20*/  FMUL R0, R2, R3 ;  /* 0x0000000302007220 */ /* 0x001fc40000400000 */
[----:B------:R-:W-:Y:S01]  /*1e30*/  BAR.SYNC.DEFER_BLOCKING 0x0 ;  /* 0x0000000000007b1d */ /* 0x000fe20000010000 */
[----:B------:R-:W-:Y:S01]  /*1e40*/  SHF.R.U32.HI R2, RZ, 0x6, R13 ;  /* 0x00000006ff027819 */ /* 0x000fe2000001160d */
[----:B------:R-:W-:Y:S01]  /*1e50*/  IMAD.MOV.U32 R3, RZ, RZ, -0x800 ;  /* 0xfffff800ff037424 */ /* 0x000fe200078e00ff */
[----:B--2---:R-:W-:Y:S01]  /*1e60*/  FMUL R10, R9, R10 ;  /* 0x0000000a090a7220 */ /* 0x004fe20000400000 */
[----:B------:R-:W-:Y:S02]  /*1e70*/  IMAD.MOV.U32 R9, RZ, RZ, -0x1 ;  /* 0xffffffffff097424 */ /* 0x000fe400078e00ff */
[----:B------:R1:W-:Y:S04]  /*1e80*/  STS [RZ], R0 ;  /* 0x00000000ff007388 */ /* 0x0003e80000000800 */
[----:B------:R1:W-:Y:S04]  /*1e90*/  STS [0x8], R10 ;  /* 0x0000080aff007388 */ /* 0x0003e80000000800 */
[----:B------:R-:W-:Y:S06]  /*1ea0*/  BAR.SYNC.DEFER_BLOCKING 0x0 ;  /* 0x0000000000007b1d */ /* 0x000fec0000010000 */
[----:B-1----:R-:W0:Y:S02]  /*1eb0*/  LDS R2, [R2] ;  /* 0x0000000002027984 */ /* 0x002e240000000800 */
.L_x_25:
[----:B------:R-:W-:Y:S01]  /*1ec0*/  IADD3 R10, R8, 0x800, R3 ;  /* 0x00000800080a7810 */ /* 0x000fe20007ffe003 */
[----:B------:R-:W-:Y:S01]  /*1ed0*/  IMAD.MOV.U32 R13, RZ, RZ, 0x4 ;  /* 0x00000004ff0d7424 */ /* 0x000fe200078e00ff */
[----:B------:R-:W-:Y:S01]  /*1ee0*/  CS2R R4, SRZ ;  /* 0x0000000000047805 */ /* 0x000fe2000001ff00 */
[----:B------:R-:W-:-:S02]  /*1ef0*/  CS2R R6, SRZ ;  /* 0x0000000000067805 */ /* 0x000fc4000001ff00 */
[----:B------:R-:W-:-:S05]  /*1f00*/  IMAD.WIDE R12, R10, R13, c[0x0][0x188] ;  /* 0x000062000a0c7625 */ /* 0x000fca00078e020d */
[----:B------:R-:W2:Y:S01]  /*1f10*/  @!P1 LDG.E.EF.128 R4, [R12.64] ;  /* 0x000000040c049981 */ /* 0x000ea2000c0e1d00 */
[----:B------:R-:W-:Y:S01]  /*1f20*/  BSSY B0, `(.L_x_13) ;  /* 0x0000019000007945 */ /* 0x000fe20003800000 */
[----:B--2---:R-:W-:-:S04]  /*1f30*/  FMUL R11, R4, R4 ;  /* 0x00000004040b7220 */ /* 0x004fc80000400000 */
[----:B------:R-:W-:-:S04]  /*1f40*/  FMUL R11, R11, R4 ;  /* 0x000000040b0b7220 */ /* 0x000fc80000400000 */
[----:B------:R-:W-:-:S04]  /*1f50*/  FFMA R11, R11, 0.044714998453855514526, R4 ;  /* 0x3d3727130b0b7823 */ /* 0x000fc80000000004 */
[----:B------:R-:W-:-:S04]  /*1f60*/  FMUL R14, R11, 0.79788458347320556641 ;  /* 0x3f4c422a0b0e7820 */ /* 0x000fc80000400000 */
[----:B------:R-:W-:-:S05]  /*1f70*/  FADD.FTZ R15, |R14|, -RZ ;  /* 0x800000ff0e0f7221 */ /* 0x000fca0000010200 */
[----:B------:R-:W-:-:S13]  /*1f80*/  FSETP.GE.AND P0, PT, R15, 0.60000002384185791016, PT ;  /* 0x3f19999a0f00780b */ /* 0x000fda0003f06000 */
[----:B------:R-:W-:Y:S05]  /*1f90*/  @!P0 BRA `(.L_x_14) ;  /* 0x000000a000008947 */ /* 0x000fea0003800000 */
[C---:B------:R-:W-:Y:S01]  /*1fa0*/  FMUL R0, R15.reuse, 2.8853900432586669922 ;  /* 0x4038aa3b0f007820 */ /* 0x040fe20000400000 */
[----:B------:R-:W-:Y:S01]  /*1fb0*/  IMAD.MOV.U32 R11, RZ, RZ, 0x3f800000 ;  /* 0x3f800000ff0b7424 */ /* 0x000fe200078e00ff */
[----:B------:R-:W-:-:S04]  /*1fc0*/  FSETP.GE.AND P0, PT, R15, 9.010913848876953125, PT ;  /* 0x41102cb40f00780b */ /* 0x000fc80003f06000 */
[----:B------:R-:W1:Y:S02]  /*1fd0*/  MUFU.EX2 R0, R0 ;  /* 0x0000000000007308 */ /* 0x000e640000000800 */
[----:B-1----:R-:W-:-:S06]  /*1fe0*/  FADD R12, R0, 1 ;  /* 0x3f800000000c7421 */ /* 0x002fcc0000000000 */
[----:B------:R-:W1:Y:S02]  /*1ff0*/  MUFU.RCP R12, R12 ;  /* 0x0000000c000c7308 */ /* 0x000e640000001000 */
[----:B-1----:R-:W-:-:S05]  /*2000*/  FFMA.FTZ R11, R12, -2, R11 ;  /* 0xc00000000c0b7823 */ /* 0x002fca000001000b */
[----:B------:R-:W-:-:S04]  /*2010*/  FSEL R11, R11, 1, !P0 ;  /* 0x3f8000000b0b7808 */ /* 0x000fc80004000000 */
[----:B------:R-:W-:Y:S01]  /*2020*/  LOP3.LUT R11, R11, 0x80000000, R14, 0xf8, !PT ;  /* 0x800000000b0b7812 */ /* 0x000fe200078ef80e */
[----:B------:R-:W-:Y:S05]  /*2030*/  BRA `(.L_x_15) ;  /* 0x0000007000007947 */ /* 0x000fea0003800000 */
.L_x_14:
[----:B------:R-:W-:Y:S01]  /*2040*/  IMAD.MOV.U32 R0, RZ, RZ, 0x3c80f082 ;  /* 0x3c80f082ff007424 */ /* 0x000fe200078e00ff */
[----:B------:R-:W-:-:S04]  /*2050*/  FMUL R11, R14, R14 ;  /* 0x0000000e0e0b7220 */ /* 0x000fc80000400000 */
[----:B------:R-:W-:-:S04]  /*2060*/  FFMA.FTZ R0, R11, R0, -0.052303962409496307373 ;  /* 0xbd563cae0b007423 */ /* 0x000fc80000010000 */
[----:B------:R-:W-:-:S04]  /*2070*/  FFMA.FTZ R0, R11, R0, 0.1331529766321182251 ;  /* 0x3e0859410b007423 */ /* 0x000fc80000010000 */
[----:B------:R-:W-:-:S04]  /*2080*/  FFMA.FTZ R0, R11, R0, -0.33332768082618713379 ;  /* 0xbeaaa9ed0b007423 */ /* 0x000fc80000010000 */
[----:B------:R-:W-:-:S04]  /*2090*/  FFMA.FTZ R0, R11, R0, RZ ;  /* 0x000000000b007223 */ /* 0x000fc800000100ff */
[----:B------:R-:W-:Y:S02]  /*20a0*/  FFMA.FTZ R11, R14, R0, R14 ;  /* 0x000000000e0b7223 */ /* 0x000fe4000001000e */
.L_x_15:
[----:B------:R-:W-:Y:S05]  /*20b0*/  BSYNC B0 ;  /* 0x0000000000007941 */ /* 0x000fea0003800000 */
.L_x_13:
[-C--:B------:R-:W-:Y:S01]  /*20c0*/  FMUL R0, R5, R5.reuse ;  /* 0x0000000505007220 */ /* 0x080fe20000400000 */
[-C--:B------:R-:W-:Y:S01]  /*20d0*/  FMUL R13, R6, R6.reuse ;  /* 0x00000006060d7220 */ /* 0x080fe20000400000 */
[----:B------:R-:W-:Y:S02]  /*20e0*/  BSSY B0, `(.L_x_16) ;  /* 0x000001c000007945 */ /* 0x000fe40003800000 */
[----:B------:R-:W-:Y:S01]  /*20f0*/  FMUL R0, R0, R5 ;  /* 0x0000000500007220 */ /* 0x000fe20000400000 */
[----:B------:R-:W-:-:S03]  /*2100*/  FMUL R13, R13, R6 ;  /* 0x000000060d0d7220 */ /* 0x000fc60000400000 */
[----:B------:R-:W-:Y:S01]  /*2110*/  FFMA R0, R0, 0.044714998453855514526, R5 ;  /* 0x3d37271300007823 */ /* 0x000fe20000000005 */
[----:B------:R-:W-:-:S03]  /*2120*/  FFMA R15, R13, 0.044714998453855514526, R6 ;  /* 0x3d3727130d0f7823 */ /* 0x000fc60000000006 */
[----:B------:R-:W-:Y:S01]  /*2130*/  FMUL R17, R0, 0.79788458347320556641 ;  /* 0x3f4c422a00117820 */ /* 0x000fe20000400000 */
[----:B------:R-:W-:-:S03]  /*2140*/  FMUL R0, R7, R7 ;  /* 0x0000000707007220 */ /* 0x000fc60000400000 */
[----:B------:R-:W-:Y:S01]  /*2150*/  FADD.FTZ R16, |R17|, -RZ ;  /* 0x800000ff11107221 */ /* 0x000fe20000010200 */
[----:B------:R-:W-:-:S04]  /*2160*/  FMUL R14, R0, R7 ;  /* 0x00000007000e7220 */ /* 0x000fc80000400000 */
        /* <DEDUP_REMOVED lines=12> */
.L_x_17:
[----:B------:R-:W-:Y:S01]  /*2230*/  IMAD.MOV.U32 R0, RZ, RZ, 0x3c80f082 ;  /* 0x3c80f082ff007424 */ /* 0x000fe200078e00ff */
[----:B------:R-:W-:-:S04]  /*2240*/  FMUL R13, R17, R17 ;  /* 0x00000011110d7220 */ /* 0x000fc80000400000 */
[----:B------:R-:W-:-:S04]  /*2250*/  FFMA.FTZ R0, R13, R0, -0.052303962409496307373 ;  /* 0xbd563cae0d007423 */ /* 0x000fc80000010000 */
[----:B------:R-:W-:-:S04]  /*2260*/  FFMA.FTZ R0, R13, R0, 0.1331529766321182251 ;  /* 0x3e0859410d007423 */ /* 0x000fc80000010000 */
[----:B------:R-:W-:-:S04]  /*2270*/  FFMA.FTZ R0, R13, R0, -0.33332768082618713379 ;  /* 0xbeaaa9ed0d007423 */ /* 0x000fc80000010000 */
[----:B------:R-:W-:-:S04]  /*2280*/  FFMA.FTZ R0, R13, R0, RZ ;  /* 0x000000000d007223 */ /* 0x000fc800000100ff */
[----:B------:R-:W-:Y:S02]  /*2290*/  FFMA.FTZ R12, R17, R0, R17 ;  /* 0x00000000110c7223 */ /* 0x000fe40000010011 */
.L_x_18:
[----:B------:R-:W-:Y:S05]  /*22a0*/  BSYNC B0 ;  /* 0x0000000000007941 */ /* 0x000fea0003800000 */
.L_x_16:
        /* <DEDUP_REMOVED lines=16> */
.L_x_20:
[----:B------:R-:W-:Y:S01]  /*23b0*/  IMAD.MOV.U32 R0, RZ, RZ, 0x3c80f082 ;  /* 0x3c80f082ff007424 */ /* 0x000fe200078e00ff */
[----:B------:R-:W-:-:S04]  /*23c0*/  FMUL R13, R16, R16 ;  /* 0x00000010100d7220 */ /* 0x000fc80000400000 */
[----:B------:R-:W-:-:S04]  /*23d0*/  FFMA.FTZ R0, R13, R0, -0.052303962409496307373 ;  /* 0xbd563cae0d007423 */ /* 0x000fc80000010000 */
[----:B------:R-:W-:-:S04]  /*23e0*/  FFMA.FTZ R0, R13, R0, 0.1331529766321182251 ;  /* 0x3e0859410d007423 */ /* 0x000fc80000010000 */
[----:B------:R-:W-:-:S04]  /*23f0*/  FFMA.FTZ R0, R13, R0, -0.33332768082618713379 ;  /* 0xbeaaa9ed0d007423 */ /* 0x000fc80000010000 */
[----:B------:R-:W-:-:S04]  /*2400*/  FFMA.FTZ R0, R13, R0, RZ ;  /* 0x000000000d007223 */ /* 0x000fc800000100ff */
[----:B------:R-:W-:Y:S02]  /*2410*/  FFMA.FTZ R13, R16, R0, R16 ;  /* 0x00000000100d7223 */ /* 0x000fe40000010010 */
.L_x_21:
[----:B------:R-:W-:Y:S05]  /*2420*/  BSYNC B0 ;  /* 0x0000000000007941 */ /* 0x000fea0003800000 */
.L_x_19:
[----:B------:R-:W-:Y:S01]  /*2430*/  FMUL R17, R15, 0.79788458347320556641 ;  /* 0x3f4c422a0f117820 */ /* 0x000fe20000400000 */
[----:B------:R-:W-:Y:S01]  /*2440*/  BSSY B0, `(.L_x_22) ;  /* 0x0000019000007945 */ /* 0x000fe20003800000 */
[----:B------:R-:W-:Y:S01]  /*2450*/  FMUL R14, R4, 0.5 ;  /* 0x3f000000040e7820 */ /* 0x000fe20000400000 */
[----:B------:R-:W-:Y:S01]  /*2460*/  FMUL R15, R5, 0.5 ;  /* 0x3f000000050f7820 */ /* 0x000fe20000400000 */
[----:B------:R-:W-:Y:S01]  /*2470*/  FADD.FTZ R16, |R17|, -RZ ;  /* 0x800000ff11107221 */ /* 0x000fe20000010200 */
[----:B------:R-:W-:Y:S01]  /*2480*/  FMUL R6, R6, 0.5 ;  /* 0x3f00000006067820 */ /* 0x000fe20000400000 */
[----:B------:R-:W-:-:S03]  /*2490*/  FMUL R7, R7, 0.5 ;  /* 0x3f00000007077820 */ /* 0x000fc60000400000 */
        /* <DEDUP_REMOVED lines=12> */
.L_x_23:
[----:B------:R-:W-:Y:S01]  /*2560*/  IMAD.MOV.U32 R0, RZ, RZ, 0x3c80f082 ;  /* 0x3c80f082ff007424 */ /* 0x000fe200078e00ff */
[----:B------:R-:W-:-:S04]  /*2570*/  FMUL R5, R17, R17 ;  /* 0x0000001111057220 */ /* 0x000fc80000400000 */
[----:B------:R-:W-:-:S04]  /*2580*/  FFMA.FTZ R0, R5, R0, -0.052303962409496307373 ;  /* 0xbd563cae05007423 */ /* 0x000fc80000010000 */
[----:B------:R-:W-:-:S04]  /*2590*/  FFMA.FTZ R0, R5, R0, 0.1331529766321182251 ;  /* 0x3e08594105007423 */ /* 0x000fc80000010000 */
[----:B------:R-:W-:-:S04]  /*25a0*/  FFMA.FTZ R0, R5, R0, -0.33332768082618713379 ;  /* 0xbeaaa9ed05007423 */ /* 0x000fc80000010000 */
[----:B------:R-:W-:-:S04]  /*25b0*/  FFMA.FTZ R0, R5, R0, RZ ;  /* 0x0000000005007223 */ /* 0x000fc800000100ff */
[----:B------:R-:W-:Y:S02]  /*25c0*/  FFMA.FTZ R0, R0, R17, R17 ;  /* 0x0000001100007223 */ /* 0x000fe40000010011 */
.L_x_24:
[----:B------:R-:W-:Y:S05]  /*25d0*/  BSYNC B0 ;  /* 0x0000000000007941 */ /* 0x000fea0003800000 */
.L_x_22:
[----:B------:R-:W-:Y:S01]  /*25e0*/  FADD R0, R0, 1 ;  /* 0x3f80000000007421 */ /* 0x000fe20000000000 */
[----:B------:R-:W-:Y:S01]  /*25f0*/  FADD R13, R13, 1 ;  /* 0x3f8000000d0d7421 */ /* 0x000fe20000000000 */
[----:B------:R-:W-:Y:S01]  /*2600*/  FADD R12, R12, 1 ;  /* 0x3f8000000c0c7421 */ /* 0x000fe20000000000 */
[----:B------:R-:W-:Y:S01]  /*2610*/  FADD R11, R11, 1 ;  /* 0x3f8000000b0b7421 */ /* 0x000fe20000000000 */
[----:B------:R-:W-:Y:S01]  /*2620*/  FMUL R5, R0, R7 ;  /* 0x0000000700057220 */ /* 0x000fe20000400000 */
[----:B------:R-:W-:Y:S02]  /*2630*/  FMUL R13, R13, R6 ;  /* 0x000000060d0d7220 */ /* 0x000fe40000400000 */
[----:B------:R-:W-:Y:S01]  /*2640*/  FMUL R11, R11, R14 ;  /* 0x0000000e0b0b7220 */ /* 0x000fe20000400000 */
[C---:B0-----:R-:W-:Y:S01]  /*2650*/  FMUL R0, R2.reuse, R5 ;  /* 0x0000000502007220 */ /* 0x041fe20000400000 */
[----:B------:R-:W-:Y:S01]  /*2660*/  FMUL R13, R2, R13 ;  /* 0x0000000d020d7220 */ /* 0x000fe20000400000 */
[----:B------:R-:W-:Y:S01]  /*2670*/  FMUL R5, R12, R15 ;  /* 0x0000000f0c057220 */ /* 0x000fe20000400000 */
[----:B------:R-:W-:-:S03]  /*2680*/  FMUL R11, R2, R11 ;  /* 0x0000000b020b7220 */ /* 0x000fc60000400000 */
[----:B------:R-:W0:Y:S01]  /*2690*/  FRND R0, R0 ;  /* 0x0000000000007307 */ /* 0x000e220000201000 */
[----:B------:R-:W-:-:S07]  /*26a0*/  FMUL R5, R2, R5 ;  /* 0x0000000502057220 */ /* 0x000fce0000400000 */
[----:B------:R-:W1:Y:S08]  /*26b0*/  FRND R13, R13 ;  /* 0x0000000d000d7307 */ /* 0x000e700000201000 */
[----:B------:R-:W2:Y:S01]  /*26c0*/  FRND R5, R5 ;  /* 0x0000000500057307 */ /* 0x000ea20000201000 */
[C---:B0-----:R-:W-:Y:S02]  /*26d0*/  FSETP.GT.AND P2, PT, R0.reuse, -127, PT ;  /* 0xc2fe00000000780b */ /* 0x041fe40003f44000 */
[----:B------:R-:W-:-:S05]  /*26e0*/  FSETP.NAN.AND P4, PT, R0, R0, PT ;  /* 0x000000000000720b */ /* 0x000fca0003f88000 */
[----:B------:R-:W0:Y:S01]  /*26f0*/  FRND R11, R11 ;  /* 0x0000000b000b7307 */ /* 0x000e220000201000 */
[----:B-1----:R-:W-:-:S05]  /*2700*/  FSETP.GT.AND P3, PT, R13, -127, PT ;  /* 0xc2fe00000d00780b */ /* 0x002fca0003f64000 */
[----:B------:R-:W-:Y:S02]  /*2710*/  @!P2 FSEL R0, R0, -127, P4 ;  /* 0xc2fe00000000a808 */ /* 0x000fe40002000000 */
[----:B--2---:R-:W-:Y:S02]  /*2720*/  FSETP.GT.AND P0, PT, R5, -127, PT ;  /* 0xc2fe00000500780b */ /* 0x004fe40003f04000 */
[C---:B------:R-:W-:Y:S01]  /*2730*/  FSETP.NAN.AND P4, PT, R13.reuse, R13, PT ;  /* 0x0000000d0d00720b */ /* 0x040fe20003f88000 */
[----:B------:R-:W1:Y:S01]  /*2740*/  F2I.S16.TRUNC.NTZ R7, R0 ;  /* 0x0000000000077305 */ /* 0x000e62000020e900 */
[----:B------:R-:W-:Y:S02]  /*2750*/  FSETP.GEU.AND P6, PT, R0, 127, PT ;  /* 0x42fe00000000780b */ /* 0x000fe40003fce000 */
[----:B------:R-:W-:Y:S02]  /*2760*/  @!P3 FSEL R13, R13, -127, P4 ;  /* 0xc2fe00000d0db808 */ /* 0x000fe40002000000 */
[----:B0-----:R-:W-:-:S02]  /*2770*/  FSETP.GT.AND P2, PT, R11, -127, PT ;  /* 0xc2fe00000b00780b */ /* 0x001fc40003f44000 */
[C---:B------:R-:W-:Y:S01]  /*2780*/  FSETP.NAN.AND P3, PT, R5.reuse, R5, PT ;  /* 0x000000050500720b */ /* 0x040fe20003f68000 */
[----:B------:R-:W0:Y:S01]  /*2790*/  F2I.S16.TRUNC.NTZ R12, R13 ;  /* 0x0000000d000c7305 */ /* 0x000e22000020e900 */
[----:B------:R-:W-:Y:S02]  /*27a0*/  FSETP.NAN.AND P5, PT, R0, R0, PT ;  /* 0x000000000000720b */ /* 0x000fe40003fa8000 */
[----:B------:R-:W-:Y:S02]  /*27b0*/  @!P0 FSEL R5, R5, -127, P3 ;  /* 0xc2fe000005058808 */ /* 0x000fe40001800000 */
[----:B------:R-:W-:Y:S02]  /*27c0*/  FSETP.NAN.AND P0, PT, R11, R11, PT ;  /* 0x0000000b0b00720b */ /* 0x000fe40003f08000 */
[----:B------:R-:W-:Y:S01]  /*27d0*/  FSETP.NAN.AND P4, PT, R13, R13, PT ;  /* 0x0000000d0d00720b */ /* 0x000fe20003f88000 */
[----:B------:R-:W2:Y:S01]  /*27e0*/  F2I.S16.TRUNC.NTZ R4, R5 ;  /* 0x0000000500047305 */ /* 0x000ea2000020e900 */
[----:B-1----:R-:W-:-:S02]  /*27f0*/  LOP3.LUT R7, R7, 0xffff, RZ, 0xc0, !PT ;  /* 0x0000ffff07077812 */ /* 0x002fc400078ec0ff */
[----:B------:R-:W-:Y:S02]  /*2800*/  @!P2 FSEL R11, R11, -127, P0 ;  /* 0xc2fe00000b0ba808 */ /* 0x000fe40000000000 */
[----:B------:R-:W-:Y:S02]  /*2810*/  FSETP.GEU.AND P0, PT, R13, 127, PT ;  /* 0x42fe00000d00780b */ /* 0x000fe40003f0e000 */
[----:B------:R-:W-:Y:S01]  /*2820*/  FSETP.GEU.AND P2, PT, R5, 127, PT ;  /* 0x42fe00000500780b */ /* 0x000fe20003f4e000 */
[----:B------:R-:W1:Y:S01]  /*2830*/  F2I.S16.TRUNC.NTZ R6, R11 ;  /* 0x0000000b00067305 */ /* 0x000e62000020e900 */
[----:B------:R-:W-:Y:S02]  /*2840*/  FSETP.GEU.AND P3, PT, R11, 127, PT ;  /* 0x42fe00000b00780b */ /* 0x000fe40003f6e000 */
[----:B------:R-:W-:Y:S02]  /*2850*/  @P6 SEL R7, R7, 0x7f, P5 ;  /* 0x0000007f07076807 */ /* 0x000fe40002800000 */
[----:B------:R-:W-:-:S02]  /*2860*/  FSETP.NAN.AND P6, PT, R5, R5, PT ;  /* 0x000000050500720b */ /* 0x000fc40003fc8000 */
[----:B------:R-:W-:Y:S02]  /*2870*/  FSETP.NAN.AND P5, PT, R11, R11, PT ;  /* 0x0000000b0b00720b */ /* 0x000fe40003fa8000 */
[----:B0-----:R-:W-:Y:S02]  /*2880*/  LOP3.LUT R12, R12, 0xffff, RZ, 0xc0, !PT ;  /* 0x0000ffff0c0c7812 */ /* 0x001fe400078ec0ff */
[----:B--2---:R-:W-:Y:S02]  /*2890*/  LOP3.LUT R0, R4, 0xffff, RZ, 0xc0, !PT ;  /* 0x0000ffff04007812 */ /* 0x004fe400078ec0ff */
[----:B------:R-:W-:Y:S02]  /*28a0*/  @P0 SEL R12, R12, 0x7f, P4 ;  /* 0x0000007f0c0c0807 */ /* 0x000fe40002000000 */
[----:B------:R-:W-:Y:S02]  /*28b0*/  @P2 SEL R0, R0, 0x7f, P6 ;  /* 0x0000007f00002807 */ /* 0x000fe40003000000 */
[----:B-1----:R-:W-:-:S02]  /*28c0*/  LOP3.LUT R5, R6, 0xffff, RZ, 0xc0, !PT ;  /* 0x0000ffff06057812 */ /* 0x002fc400078ec0ff */
[----:B------:R-:W-:Y:S02]  /*28d0*/  IADD3 R4, P0, R10, c[0x0][0x1a0], RZ ;  /* 0x000068000a047a10 */ /* 0x000fe40007f1e0ff */
[----:B------:R-:W-:Y:S02]  /*28e0*/  @P3 SEL R5, R5, 0x7f, P5 ;  /* 0x0000007f05053807 */ /* 0x000fe40002800000 */
[----:B------:R-:W-:Y:S02]  /*28f0*/  PRMT R7, R12, 0x3340, R7 ;  /* 0x000033400c077816 */ /* 0x000fe40000000007 */
[----:B------:R-:W-:Y:S02]  /*2900*/  PRMT R0, R5, 0x3340, R0 ;  /* 0x0000334005007816 */ /* 0x000fe40000000000 */
[----:B------:R-:W-:Y:S02]  /*2910*/  LEA.HI.X.SX32 R5, R10, c[0x0][0x1a4], 0x1, P0 ;  /* 0x000069000a057a11 */ /* 0x000fe400000f0eff */
[----:B------:R-:W-:-:S02]  /*2920*/  IADD3 R3, P0, R3, 0x800, RZ ;  /* 0x0000080003037810 */ /* 0x000fc40007f1e0ff */
[----:B------:R-:W-:-:S03]  /*2930*/  PRMT R7, R0, 0x5410, R7 ;  /* 0x0000541000077816 */ /* 0x000fc60000000007 */
[----:B------:R-:W-:Y:S01]  /*2940*/  IMAD.X R9, RZ, RZ, R9, P0 ;  /* 0x000000ffff097224 */ /* 0x000fe200000e0609 */
[----:B------:R-:W-:Y:S01]  /*2950*/  ISETP.GE.U32.AND P0, PT, R3, 0x2800, PT ;  /* 0x000028000300780c */ /* 0x000fe20003f06070 */
[----:B------:R0:W-:Y:S03]  /*2960*/  @!P1 STG.E [R4.64], R7 ;  /* 0x0000000704009986 */ /* 0x0001e6000c101904 */
[----:B------:R-:W-:-:S13]  /*2970*/  ISETP.GE.U32.AND.EX P0, PT, R9, RZ, PT, P0 ;  /* 0x000000ff0900720c */ /* 0x000fda0003f06100 */
[----:B------:R-:W-:Y:S05]  /*2980*/  @P0 EXIT ;  /* 0x000000000000094d */ /* 0x000fea0003800000 */
[----:B0-----:R-:W-:Y:S05]  /*2990*/  BRA `(.L_x_25) ;  /* 0xfffff52000007947 */ /* 0x001fea000383ffff */
.L_x_26:
[----:B------:R-:W-:-:S00]  /*29a0*/  BRA `(.L_x_26) ;  /* 0xfffffff000007947 */ /* 0x000fc0000383ffff */
[----:B------:R-:W-:-:S00]  /*29b0*/  NOP ;  /* 0x0000000000007918 */ /* 0x000fc00000000000 */
        /* <DEDUP_REMOVED lines=12> */
.L_x_27:


//--------------------- .nv.global.init           --------------------------
	.section	.nv.global.init,"aw",@progbits
.nv.global.init:
	.type		_$_str,@object
	.size		_$_str,(.L_0 - _$_str)
_$_str:
        /*0000*/ 	.byte	0x5f, 0x5f, 0x43, 0x55, 0x44, 0x41, 0x5f, 0x46, 0x54, 0x5a, 0x00
.L_0:


//--------------------- .nv.shared.triton_red_fused__to_copy_add_amax_amin_clamp_gelu_mul_reciprocal_13 --------------------------
	.section	.nv.shared.triton_red_fused__to_copy_add_amax_amin_clamp_gelu_mul_reciprocal_13,"aw",@nobits
	.sectionflags	@""
	.align	16
